	.headerflags	@"EF_CUDA_TEXMODE_UNIFIED EF_CUDA_64BIT_ADDRESS EF_CUDA_SM86 EF_CUDA_VIRTUAL_SM(EF_CUDA_SM86)"
	.elftype	@"ET_EXEC"


//--------------------- .nv.info                  --------------------------
	.section	.nv.info,"",@"SHT_CUDA_INFO"
	.align	4


	//----- nvinfo : EIATTR_REGCOUNT
	.align		4
        /*0000*/ 	.byte	0x04, 0x2f
        /*0002*/ 	.short	(.L_2 - .L_1)
	.align		4
.L_1:
        /*0004*/ 	.word	index@(triton_red_fused__to_copy_add_amax_amin_clamp_mul_native_layer_norm_reciprocal_2)
        /*0008*/ 	.word	0x0000003f


	//----- nvinfo : EIATTR_MIN_STACK_SIZE
	.align		4
.L_2:
        /*000c*/ 	.byte	0x04, 0x12
        /*000e*/ 	.short	(.L_4 - .L_3)
	.align		4
.L_3:
        /*0010*/ 	.word	index@(triton_red_fused__to_copy_add_amax_amin_clamp_mul_native_layer_norm_reciprocal_2)
        /*0014*/ 	.word	0x00000000


	//----- nvinfo : EIATTR_FRAME_SIZE
	.align		4
.L_4:
        /*0018*/ 	.byte	0x04, 0x11
        /*001a*/ 	.short	(.L_6 - .L_5)
	.align		4
.L_5:
        /*001c*/ 	.word	index@(triton_red_fused__to_copy_add_amax_amin_clamp_mul_native_layer_norm_reciprocal_2)
        /*0020*/ 	.word	0x00000000


	//----- nvinfo : EIATTR_MIN_STACK_SIZE
	.align		4
.L_6:
        /*0024*/ 	.byte	0x04, 0x12
        /*0026*/ 	.short	(.L_8 - .L_7)
	.align		4
.L_7:
        /*0028*/ 	.word	index@(triton_red_fused__to_copy_add_amax_amin_clamp_mul_native_layer_norm_reciprocal_2)
        /*002c*/ 	.word	0x00000000
.L_8:


//--------------------- .nv.info.triton_red_fused__to_copy_add_amax_amin_clamp_mul_native_layer_norm_reciprocal_2 --------------------------
	.section	.nv.info.triton_red_fused__to_copy_add_amax_amin_clamp_mul_native_layer_norm_reciprocal_2,"",@"SHT_CUDA_INFO"
	.sectionflags	@""
	.align	4


	//----- nvinfo : EIATTR_CUDA_API_VERSION
	.align		4
        /*0000*/ 	.byte	0x04, 0x37
        /*0002*/ 	.short	(.L_10 - .L_9)
.L_9:
        /*0004*/ 	.word	0x0000007c


	//----- nvinfo : EIATTR_SW2861232_WAR
	.align		4
.L_10:
        /*0008*/ 	.byte	0x01, 0x35
	.zero		2


	//----- nvinfo : EIATTR_PARAM_CBANK
	.align		4
        /*000c*/ 	.byte	0x04, 0x0a
        /*000e*/ 	.short	(.L_12 - .L_11)
	.align		4
.L_11:
        /*0010*/ 	.word	index@(.nv.constant0.triton_red_fused__to_copy_add_amax_amin_clamp_mul_native_layer_norm_reciprocal_2)
        /*0014*/ 	.short	0x0160
        /*0016*/ 	.short	0x0078


	//----- nvinfo : EIATTR_CBANK_PARAM_SIZE
	.align		4
.L_12:
        /*0018*/ 	.byte	0x03, 0x19
        /*001a*/ 	.short	0x0078


	//----- nvinfo : EIATTR_KPARAM_INFO
	.align		4
        /*001c*/ 	.byte	0x04, 0x17
        /*001e*/ 	.short	(.L_14 - .L_13)
.L_13:
        /*0020*/ 	.word	0x00000000
        /*0024*/ 	.short	0x000f
        /*0026*/ 	.short	0x0070
        /*0028*/ 	.byte	0x00, 0xf4, 0x21, 0x00


	//----- nvinfo : EIATTR_KPARAM_INFO
	.align		4
.L_14:
        /*002c*/ 	.byte	0x04, 0x17
        /*002e*/ 	.short	(.L_16 - .L_15)
.L_15:
        /*0030*/ 	.word	0x00000000
        /*0034*/ 	.short	0x000e
        /*0036*/ 	.short	0x006c
        /*0038*/ 	.byte	0x00, 0xf0, 0x11, 0x00


	//----- nvinfo : EIATTR_KPARAM_INFO
	.align		4
.L_16:
        /*003c*/ 	.byte	0x04, 0x17
        /*003e*/ 	.short	(.L_18 - .L_17)
.L_17:
        /*0040*/ 	.word	0x00000000
        /*0044*/ 	.short	0x000d
        /*0046*/ 	.short	0x0068
        /*0048*/ 	.byte	0x00, 0xf0, 0x11, 0x00


	//----- nvinfo : EIATTR_KPARAM_INFO
	.align		4
.L_18:
        /*004c*/ 	.byte	0x04, 0x17
        /*004e*/ 	.short	(.L_20 - .L_19)
.L_19:
        /*0050*/ 	.word	0x00000000
        /*0054*/ 	.short	0x000c
        /*0056*/ 	.short	0x0060
        /*0058*/ 	.byte	0x00, 0xf4, 0x21, 0x00


	//----- nvinfo : EIATTR_KPARAM_INFO
	.align		4
.L_20:
        /*005c*/ 	.byte	0x04, 0x17
        /*005e*/ 	.short	(.L_22 - .L_21)
.L_21:
        /*0060*/ 	.word	0x00000000
        /*0064*/ 	.short	0x000b
        /*0066*/ 	.short	0x0058
        /*0068*/ 	.byte	0x00, 0xf4, 0x21, 0x00


	//----- nvinfo : EIATTR_KPARAM_INFO
	.align		4
.L_22:
        /*006c*/ 	.byte	0x04, 0x17
        /*006e*/ 	.short	(.L_24 - .L_23)
.L_23:
        /*0070*/ 	.word	0x00000000
        /*0074*/ 	.short	0x000a
        /*0076*/ 	.short	0x0050
        /*0078*/ 	.byte	0x00, 0xf4, 0x21, 0x00


	//----- nvinfo : EIATTR_KPARAM_INFO
	.align		4
.L_24:
        /*007c*/ 	.byte	0x04, 0x17
        /*007e*/ 	.short	(.L_26 - .L_25)
.L_25:
        /*0080*/ 	.word	0x00000000
        /*0084*/ 	.short	0x0009
        /*0086*/ 	.short	0x0048
        /*0088*/ 	.byte	0x00, 0xf4, 0x21, 0x00


	//----- nvinfo : EIATTR_KPARAM_INFO
	.align		4
.L_26:
        /*008c*/ 	.byte	0x04, 0x17
        /*008e*/ 	.short	(.L_28 - .L_27)
.L_27:
        /*0090*/ 	.word	0x00000000
        /*0094*/ 	.short	0x0008
        /*0096*/ 	.short	0x0040
        /*0098*/ 	.byte	0x00, 0xf4, 0x21, 0x00


	//----- nvinfo : EIATTR_KPARAM_INFO
	.align		4
.L_28:
        /*009c*/ 	.byte	0x04, 0x17
        /*009e*/ 	.short	(.L_30 - .L_29)
.L_29:
        /*00a0*/ 	.word	0x00000000
        /*00a4*/ 	.short	0x0007
        /*00a6*/ 	.short	0x0038
        /*00a8*/ 	.byte	0x00, 0xf4, 0x21, 0x00


	//----- nvinfo : EIATTR_KPARAM_INFO
	.align		4
.L_30:
        /*00ac*/ 	.byte	0x04, 0x17
        /*00ae*/ 	.short	(.L_32 - .L_31)
.L_31:
        /*00b0*/ 	.word	0x00000000
        /*00b4*/ 	.short	0x0006
        /*00b6*/ 	.short	0x0030
        /*00b8*/ 	.byte	0x00, 0xf4, 0x21, 0x00


	//----- nvinfo : EIATTR_KPARAM_INFO
	.align		4
.L_32:
        /*00bc*/ 	.byte	0x04, 0x17
        /*00be*/ 	.short	(.L_34 - .L_33)
.L_33:
        /*00c0*/ 	.word	0x00000000
        /*00c4*/ 	.short	0x0005
        /*00c6*/ 	.short	0x0028
        /*00c8*/ 	.byte	0x00, 0xf4, 0x21, 0x00


	//----- nvinfo : EIATTR_KPARAM_INFO
	.align		4
.L_34:
        /*00cc*/ 	.byte	0x04, 0x17
        /*00ce*/ 	.short	(.L_36 - .L_35)
.L_35:
        /*00d0*/ 	.word	0x00000000
        /*00d4*/ 	.short	0x0004
        /*00d6*/ 	.short	0x0020
        /*00d8*/ 	.byte	0x00, 0xf4, 0x21, 0x00


	//----- nvinfo : EIATTR_KPARAM_INFO
	.align		4
.L_36:
        /*00dc*/ 	.byte	0x04, 0x17
        /*00de*/ 	.short	(.L_38 - .L_37)
.L_37:
        /*00e0*/ 	.word	0x00000000
        /*00e4*/ 	.short	0x0003
        /*00e6*/ 	.short	0x0018
        /*00e8*/ 	.byte	0x00, 0xf4, 0x21, 0x00


	//----- nvinfo : EIATTR_KPARAM_INFO
	.align		4
.L_38:
        /*00ec*/ 	.byte	0x04, 0x17
        /*00ee*/ 	.short	(.L_40 - .L_39)
.L_39:
        /*00f0*/ 	.word	0x00000000
        /*00f4*/ 	.short	0x0002
        /*00f6*/ 	.short	0x0010
        /*00f8*/ 	.byte	0x00, 0xf4, 0x21, 0x00


	//----- nvinfo : EIATTR_KPARAM_INFO
	.align		4
.L_40:
        /*00fc*/ 	.byte	0x04, 0x17
        /*00fe*/ 	.short	(.L_42 - .L_41)
.L_41:
        /*0100*/ 	.word	0x00000000
        /*0104*/ 	.short	0x0001
        /*0106*/ 	.short	0x0008
        /*0108*/ 	.byte	0x00, 0xf4, 0x21, 0x00


	//----- nvinfo : EIATTR_KPARAM_INFO
	.align		4
.L_42:
        /*010c*/ 	.byte	0x04, 0x17
        /*010e*/ 	.short	(.L_44 - .L_43)
.L_43:
        /*0110*/ 	.word	0x00000000
        /*0114*/ 	.short	0x0000
        /*0116*/ 	.short	0x0000
        /*0118*/ 	.byte	0x00, 0xf4, 0x21, 0x00


	//----- nvinfo : EIATTR_MAXREG_COUNT
	.align		4
.L_44:
        /*011c*/ 	.byte	0x03, 0x1b
        /*011e*/ 	.short	0x00ff


	//----- nvinfo : EIATTR_COOP_GROUP_MASK_REGIDS
	.align		4
        /*0120*/ 	.byte	0x04, 0x29
        /*0122*/ 	.short	(.L_46 - .L_45)


	//   ....[0]....
.L_45:
        /*0124*/ 	.word	0xffffffff


	//   ....[1]....
        /*0128*/ 	.word	0xffffffff


	//   ....[2]....
        /*012c*/ 	.word	0xffffffff


	//   ....[3]....
        /*0130*/ 	.word	0xffffffff


	//   ....[4]....
        /*0134*/ 	.word	0xffffffff


	//   ....[5]....
        /*0138*/ 	.word	0xffffffff


	//   ....[6]....
        /*013c*/ 	.word	0xffffffff


	//   ....[7]....
        /*0140*/ 	.word	0xffffffff


	//   ....[8]....
        /*0144*/ 	.word	0xffffffff


	//   ....[9]....
        /*0148*/ 	.word	0xffffffff


	//   ....[10]....
        /*014c*/ 	.word	0xffffffff


	//   ....[11]....
        /*0150*/ 	.word	0xffffffff


	//   ....[12]....
        /*0154*/ 	.word	0xffffffff


	//   ....[13]....
        /*0158*/ 	.word	0xffffffff


	//   ....[14]....
        /*015c*/ 	.word	0xffffffff


	//   ....[15]....
        /*0160*/ 	.word	0xffffffff


	//   ....[16]....
        /*0164*/ 	.word	0xffffffff


	//   ....[17]....
        /*0168*/ 	.word	0xffffffff


	//   ....[18]....
        /*016c*/ 	.word	0xffffffff


	//   ....[19]....
        /*0170*/ 	.word	0xffffffff


	//   ....[20]....
        /*0174*/ 	.word	0xffffffff


	//   ....[21]....
        /*0178*/ 	.word	0xffffffff


	//   ....[22]....
        /*017c*/ 	.word	0xffffffff


	//   ....[23]....
        /*0180*/ 	.word	0xffffffff


	//   ....[24]....
        /*0184*/ 	.word	0xffffffff


	//   ....[25]....
        /*0188*/ 	.word	0xffffffff


	//   ....[26]....
        /*018c*/ 	.word	0xffffffff


	//   ....[27]....
        /*0190*/ 	.word	0xffffffff


	//   ....[28]....
        /*0194*/ 	.word	0xffffffff


	//   ....[29]....
        /*0198*/ 	.word	0xffffffff


	//   ....[30]....
        /*019c*/ 	.word	0xffffffff


	//   ....[31]....
        /*01a0*/ 	.word	0xffffffff


	//   ....[32]....
        /*01a4*/ 	.word	0xffffffff


	//   ....[33]....
        /*01a8*/ 	.word	0xffffffff


	//   ....[34]....
        /*01ac*/ 	.word	0xffffffff


	//   ....[35]....
        /*01b0*/ 	.word	0xffffffff


	//   ....[36]....
        /*01b4*/ 	.word	0xffffffff


	//   ....[37]....
        /*01b8*/ 	.word	0xffffffff


	//   ....[38]....
        /*01bc*/ 	.word	0xffffffff


	//   ....[39]....
        /*01c0*/ 	.word	0xffffffff


	//   ....[40]....
        /*01c4*/ 	.word	0xffffffff


	//   ....[41]....
        /*01c8*/ 	.word	0xffffffff


	//   ....[42]....
        /*01cc*/ 	.word	0xffffffff


	//   ....[43]....
        /*01d0*/ 	.word	0xffffffff


	//   ....[44]....
        /*01d4*/ 	.word	0xffffffff


	//   ....[45]....
        /*01d8*/ 	.word	0xffffffff


	//   ....[46]....
        /*01dc*/ 	.word	0xffffffff


	//----- nvinfo : EIATTR_COOP_GROUP_INSTR_OFFSETS
	.align		4
.L_46:
        /*01e0*/ 	.byte	0x04, 0x28
        /*01e2*/ 	.short	(.L_48 - .L_47)


	//   ....[0]....
.L_47:
        /*01e4*/ 	.word	0x00000f60


	//   ....[1]....
        /*01e8*/ 	.word	0x00001130


	//   ....[2]....
        /*01ec*/ 	.word	0x000011c0


	//   ....[3]....
        /*01f0*/ 	.word	0x00001210


	//   ....[4]....
        /*01f4*/ 	.word	0x00001270


	//   ....[5]....
        /*01f8*/ 	.word	0x00001360


	//   ....[6]....
        /*01fc*/ 	.word	0x00001380


	//   ....[7]....
        /*0200*/ 	.word	0x000013c0


	//   ....[8]....
        /*0204*/ 	.word	0x000014b0


	//   ....[9]....
        /*0208*/ 	.word	0x000014e0


	//   ....[10]....
        /*020c*/ 	.word	0x00001520


	//   ....[11]....
        /*0210*/ 	.word	0x00001600


	//   ....[12]....
        /*0214*/ 	.word	0x00001630


	//   ....[13]....
        /*0218*/ 	.word	0x00001760


	//   ....[14]....
        /*021c*/ 	.word	0x000017b0


	//   ....[15]....
        /*0220*/ 	.word	0x000018e0


	//   ....[16]....
        /*0224*/ 	.word	0x000018f0


	//   ....[17]....
        /*0228*/ 	.word	0x00001930


	//   ....[18]....
        /*022c*/ 	.word	0x00001980


	//   ....[19]....
        /*0230*/ 	.word	0x00001a90


	//   ....[20]....
        /*0234*/ 	.word	0x00001ab0


	//   ....[21]....
        /*0238*/ 	.word	0x00003730


	//   ....[22]....
        /*023c*/ 	.word	0x00003780


	//   ....[23]....
        /*0240*/ 	.word	0x000037c0


	//   ....[24]....
        /*0244*/ 	.word	0x000037f0


	//   ....[25]....
        /*0248*/ 	.word	0x00003830


	//   ....[26]....
        /*024c*/ 	.word	0x000038c0


	//   ....[27]....
        /*0250*/ 	.word	0x00003a20


	//   ....[28]....
        /*0254*/ 	.word	0x00003b40


	//   ....[29]....
        /*0258*/ 	.word	0x00003be0


	//   ....[30]....
        /*025c*/ 	.word	0x00003d70


	//   ....[31]....
        /*0260*/ 	.word	0x00003ee0


	//   ....[32]....
        /*0264*/ 	.word	0x00003f60


	//   ....[33]....
        /*0268*/ 	.word	0x00003f80


	//   ....[34]....
        /*026c*/ 	.word	0x00003fa0


	//   ....[35]....
        /*0270*/ 	.word	0x00003fe0


	//   ....[36]....
        /*0274*/ 	.word	0x00004040


	//   ....[37]....
        /*0278*/ 	.word	0x00004060


	//   ....[38]....
        /*027c*/ 	.word	0x000040b0


	//   ....[39]....
        /*0280*/ 	.word	0x00004100


	//   ....[40]....
        /*0284*/ 	.word	0x00004120


	//   ....[41]....
        /*0288*/ 	.word	0x00004200


	//   ....[42]....
        /*028c*/ 	.word	0x00004270


	//   ....[43]....
        /*0290*/ 	.word	0x00004280


	//   ....[44]....
        /*0294*/ 	.word	0x00004390


	//   ....[45]....
        /*0298*/ 	.word	0x000043e0


	//   ....[46]....
        /*029c*/ 	.word	0x00004420


	//----- nvinfo : EIATTR_EXIT_INSTR_OFFSETS
	.align		4
.L_48:
        /*02a0*/ 	.byte	0x04, 0x1c
        /*02a2*/ 	.short	(.L_50 - .L_49)


	//   ....[0]....
.L_49:
        /*02a4*/ 	.word	0x00005e40


	//   ....[1]....
        /*02a8*/ 	.word	0x00005e60


	//----- nvinfo : EIATTR_REQNTID
	.align		4
.L_50:
        /*02ac*/ 	.byte	0x04, 0x10
        /*02ae*/ 	.short	(.L_52 - .L_51)
.L_51:
        /*02b0*/ 	.word	0x00000100
        /*02b4*/ 	.word	0x00000001
        /*02b8*/ 	.word	0x00000001
.L_52:


//--------------------- .nv.callgraph             --------------------------
	.section	.nv.callgraph,"",@"SHT_CUDA_CALLGRAPH"
	.align	4
	.sectionentsize	8
	.align		4
        /*0000*/ 	.word	0x00000000
	.align		4
        /*0004*/ 	.word	0xffffffff
	.align		4
        /*0008*/ 	.word	0x00000000
	.align		4
        /*000c*/ 	.word	0xfffffffe
	.align		4
        /*0010*/ 	.word	0x00000000
	.align		4
        /*0014*/ 	.word	0xfffffffd
	.align		4
        /*0018*/ 	.word	0x00000000
	.align		4
        /*001c*/ 	.word	0xfffffffc


//--------------------- .nv.rel.action            --------------------------
	.section	.nv.rel.action,"",@"SHT_CUDA_RELOCINFO"
	.align	8
	.sectionentsize	8
        /*0000*/ 	.byte	0x73, 0x00, 0x00, 0x00, 0x00, 0x00, 0x00, 0x00, 0x00, 0x00, 0x00, 0x11, 0x25, 0x00, 0x05, 0x36


//--------------------- .nv.constant4             --------------------------
	.section	.nv.constant4,"a",@progbits
	.align	8
	.align		8
.nv.constant4:
        /*0000*/ 	.dword	_$_str


//--------------------- .nv.constant0.triton_red_fused__to_copy_add_amax_amin_clamp_mul_native_layer_norm_reciprocal_2 --------------------------
	.section	.nv.constant0.triton_red_fused__to_copy_add_amax_amin_clamp_mul_native_layer_norm_reciprocal_2,"a",@progbits
	.sectionflags	@""
	.align	4
.nv.constant0.triton_red_fused__to_copy_add_amax_amin_clamp_mul_native_layer_norm_reciprocal_2:
	.zero		472


//--------------------- .text.triton_red_fused__to_copy_add_amax_amin_clamp_mul_native_layer_norm_reciprocal_2 --------------------------
	.section	.text.triton_red_fused__to_copy_add_amax_amin_clamp_mul_native_layer_norm_reciprocal_2,"ax",@progbits
	.sectionflags	@"SHF_BARRIERS=1"
	.sectioninfo	@"SHI_REGISTERS=63"
	.align	128
        .global         triton_red_fused__to_copy_add_amax_amin_clamp_mul_native_layer_norm_reciprocal_2
        .type           triton_red_fused__to_copy_add_amax_amin_clamp_mul_native_layer_norm_reciprocal_2,@function
        .size           triton_red_fused__to_copy_add_amax_amin_clamp_mul_native_layer_norm_reciprocal_2,(.L_x_1 - triton_red_fused__to_copy_add_amax_amin_clamp_mul_native_layer_norm_reciprocal_2)
        .other          triton_red_fused__to_copy_add_amax_amin_clamp_mul_native_layer_norm_reciprocal_2,@"STO_CUDA_ENTRY STV_DEFAULT"
triton_red_fused__to_copy_add_amax_amin_clamp_mul_native_layer_norm_reciprocal_2:
.text.triton_red_fused__to_copy_add_amax_amin_clamp_mul_native_layer_norm_reciprocal_2:
[----:B------:R-:W-:Y:S02]  /*0000*/  IMAD.MOV.U32 R1, RZ, RZ, c[0x0][0x28] ;  /* 0x00000a00ff017624 */ /* 0x000fe400078e00ff */
[----:B------:R-:W0:Y:S01]  /*0010*/  S2R R4, SR_TID.X ;  /* 0x0000000000047919 */ /* 0x000e220000002100 */
[----:B------:R-:W-:Y:S01]  /*0020*/  IMAD.MOV.U32 R41, RZ, RZ, 0x2 ;  /* 0x00000002ff297424 */ /* 0x000fe200078e00ff */
[----:B------:R-:W-:Y:S01]  /*0030*/  CS2R R20, SRZ ;  /* 0x0000000000147805 */ /* 0x000fe2000001ff00 */
[----:B------:R-:W-:Y:S01]  /*0040*/  CS2R R22, SRZ ;  /* 0x0000000000167805 */ /* 0x000fe2000001ff00 */
[----:B------:R-:W1:Y:S01]  /*0050*/  S2R R3, SR_CTAID.X ;  /* 0x0000000000037919 */ /* 0x000e620000002500 */
[----:B------:R-:W-:Y:S01]  /*0060*/  ULDC.64 UR4, c[0x0][0x118] ;  /* 0x0000460000047ab9 */ /* 0x000fe20000000a00 */
[----:B------:R-:W-:Y:S01]  /*0070*/  CS2R R16, SRZ ;  /* 0x0000000000107805 */ /* 0x000fe2000001ff00 */
[----:B0-----:R-:W-:Y:S01]  /*0080*/  SHF.R.U32.HI R0, RZ, 0x7, R4 ;  /* 0x00000007ff007819 */ /* 0x001fe20000011604 */
[----:B------:R-:W-:Y:S02]  /*0090*/  IMAD.SHL.U32 R2, R4, 0x8, RZ ;  /* 0x0000000804027824 */ /* 0x000fe400078e00ff */
[----:B-1----:R-:W-:Y:S01]  /*00a0*/  IMAD.SHL.U32 R5, R3, 0x2, RZ ;  /* 0x0000000203057824 */ /* 0x002fe200078e00ff */
[----:B------:R-:W-:-:S02]  /*00b0*/  SGXT.U32 R0, R0, 0x1 ;  /* 0x000000010000781a */ /* 0x000fc40000000000 */
[----:B------:R-:W-:Y:S02]  /*00c0*/  LOP3.LUT R2, R2, 0x3f8, RZ, 0xc0, !PT ;  /* 0x000003f802027812 */ /* 0x000fe400078ec0ff */
[----:B------:R-:W-:Y:S01]  /*00d0*/  LOP3.LUT R9, R0, R5, RZ, 0xfc, !PT ;  /* 0x0000000500097212 */ /* 0x000fe200078efcff */
[----:B------:R-:W-:-:S03]  /*00e0*/  IMAD R3, R3, 0x2, R0 ;  /* 0x0000000203037824 */ /* 0x000fc600078e0200 */
[----:B------:R-:W-:Y:S01]  /*00f0*/  ISETP.GE.AND P1, PT, R9, 0x200, PT ;  /* 0x000002000900780c */ /* 0x000fe20003f26270 */
[--C-:B------:R-:W-:Y:S02]  /*0100*/  IMAD R8, R3, 0xc00, R2.reuse ;  /* 0x00000c0003087824 */ /* 0x100fe400078e0202 */
[----:B------:R-:W-:-:S03]  /*0110*/  IMAD R0, R9, 0xc00, R2 ;  /* 0x00000c0009007824 */ /* 0x000fc600078e0202 */
[----:B------:R-:W-:Y:S01]  /*0120*/  IADD3 R10, R8, 0x400, RZ ;  /* 0x00000400080a7810 */ /* 0x000fe20007ffe0ff */
[----:B------:R-:W-:Y:S01]  /*0130*/  IMAD.WIDE R2, R0, R41, c[0x0][0x160] ;  /* 0x0000580000027625 */ /* 0x000fe200078e0229 */
[----:B------:R-:W-:-:S03]  /*0140*/  CS2R R18, SRZ ;  /* 0x0000000000127805 */ /* 0x000fc6000001ff00 */
[C---:B------:R-:W-:Y:S02]  /*0150*/  IMAD.WIDE R54, R10.reuse, R41, c[0x0][0x160] ;  /* 0x000058000a367625 */ /* 0x040fe400078e0229 */
[----:B------:R0:W2:Y:S04]  /*0160*/  @!P1 LDG.E.EL.128 R20, [R2.64] ;  /* 0x0000000402149981 */ /* 0x0000a8000c2e1d00 */
[----:B------:R-:W3:Y:S01]  /*0170*/  @!P1 LDG.E.EL.128 R16, [R54.64] ;  /* 0x0000000436109981 */ /* 0x000ee2000c2e1d00 */
[----:B------:R-:W-:Y:S01]  /*0180*/  IADD3 R10, R10, 0x400, RZ ;  /* 0x000004000a0a7810 */ /* 0x000fe20007ffe0ff */
[----:B------:R-:W-:Y:S01]  /*0190*/  CS2R R12, SRZ ;  /* 0x00000000000c7805 */ /* 0x000fe2000001ff00 */
[----:B------:R-:W-:-:S03]  /*01a0*/  CS2R R14, SRZ ;  /* 0x00000000000e7805 */ /* 0x000fc6000001ff00 */
[----:B0-----:R-:W-:-:S05]  /*01b0*/  IMAD.WIDE R2, R10, R41, c[0x0][0x160] ;  /* 0x000058000a027625 */ /* 0x001fca00078e0229 */
[----:B------:R2:W4:Y:S01]  /*01c0*/  @!P1 LDG.E.EL.128 R12, [R2.64] ;  /* 0x00000004020c9981 */ /* 0x000522000c2e1d00 */
[----:B------:R-:W-:-:S04]  /*01d0*/  ISETP.LT.AND P0, PT, R9, 0x200, PT ;  /* 0x000002000900780c */ /* 0x000fc80003f01270 */
[----:B------:R-:W-:-:S05]  /*01e0*/  SEL R9, RZ, 0x3f800000, !P0 ;  /* 0x3f800000ff097807 */ /* 0x000fca0004000000 */
[----:B------:R-:W-:-:S05]  /*01f0*/  FADD R32, R9, 1 ;  /* 0x3f80000009207421 */ /* 0x000fca0000000000 */
[----:B------:R-:W-:Y:S02]  /*0200*/  FSEL R28, R32, R9, !P1 ;  /* 0x00000009201c7208 */ /* 0x000fe40004800000 */
[----:B------:R-:W-:Y:S03]  /*0210*/  MUFU.RCP R32, R32 ;  /* 0x0000002000207308 */ /* 0x000fe60000001000 */
[----:B------:R-:W-:-:S05]  /*0220*/  FADD R33, R28, 1 ;  /* 0x3f8000001c217421 */ /* 0x000fca0000000000 */
[----:B------:R-:W-:-:S05]  /*0230*/  FSEL R28, R33, R28, !P1 ;  /* 0x0000001c211c7208 */ /* 0x000fca0004800000 */
[C---:B------:R-:W-:Y:S01]  /*0240*/  FADD R31, R28.reuse, R28 ;  /* 0x0000001c1c1f7221 */ /* 0x040fe20000000000 */
[----:B------:R-:W-:-:S03]  /*0250*/  FMUL R27, R28, 16777216 ;  /* 0x4b8000001c1b7820 */ /* 0x000fc60000400000 */
[C---:B------:R-:W-:Y:S01]  /*0260*/  FMUL R10, R31.reuse, 16777216 ;  /* 0x4b8000001f0a7820 */ /* 0x040fe20000400000 */
[----:B------:R-:W-:-:S04]  /*0270*/  FSETP.GEU.AND P0, PT, R31, 1.175494350822287508e-38, PT ;  /* 0x008000001f00780b */ /* 0x000fc80003f0e000 */
[----:B------:R-:W-:Y:S02]  /*0280*/  FSEL R10, R10, R31, !P0 ;  /* 0x0000001f0a0a7208 */ /* 0x000fe40004000000 */
[----:B------:R-:W-:Y:S02]  /*0290*/  FSEL R11, R27, R28, !P0 ;  /* 0x0000001c1b0b7208 */ /* 0x000fe40004000000 */
[----:B------:R-:W-:Y:S02]  /*02a0*/  FSETP.NEU.AND P0, PT, R31, RZ, PT ;  /* 0x000000ff1f00720b */ /* 0x000fe40003f0d000 */
[----:B------:R-:W0:Y:S02]  /*02b0*/  MUFU.RCP R10, R10 ;  /* 0x0000000a000a7308 */ /* 0x000e240000001000 */
[----:B0-----:R-:W-:Y:S01]  /*02c0*/  FMUL R34, R10, R11 ;  /* 0x0000000b0a227220 */ /* 0x001fe20000400000 */
[C---:B--2---:R-:W-:Y:S01]  /*02d0*/  IMAD.U32 R2, R20.reuse, 0x10000, RZ ;  /* 0x0001000014027824 */ /* 0x044fe200078e00ff */
[----:B------:R-:W-:Y:S01]  /*02e0*/  PRMT R20, R20, 0x7632, R20 ;  /* 0x0000763214147816 */ /* 0x000fe20000000014 */
[C---:B------:R-:W-:Y:S01]  /*02f0*/  IMAD.U32 R3, R21.reuse, 0x10000, RZ ;  /* 0x0001000015037824 */ /* 0x040fe200078e00ff */
[----:B------:R-:W-:Y:S01]  /*0300*/  PRMT R21, R21, 0x7632, R21 ;  /* 0x0000763215157816 */ /* 0x000fe20000000015 */
[----:B---3--:R-:W-:Y:S01]  /*0310*/  IMAD.U32 R36, R16, 0x10000, RZ ;  /* 0x0001000010247824 */ /* 0x008fe200078e00ff */
[----:B------:R-:W-:Y:S01]  /*0320*/  FSEL R2, R2, RZ, !P1 ;  /* 0x000000ff02027208 */ /* 0x000fe20004800000 */
[----:B------:R-:W-:Y:S01]  /*0330*/  IMAD.U32 R30, R17, 0x10000, RZ ;  /* 0x00010000111e7824 */ /* 0x000fe200078e00ff */
[----:B------:R-:W-:Y:S01]  /*0340*/  FSEL R38, R3, RZ, !P1 ;  /* 0x000000ff03267208 */ /* 0x000fe20004800000 */
[----:B------:R-:W-:Y:S01]  /*0350*/  IMAD.U32 R10, R23, 0x10000, RZ ;  /* 0x00010000170a7824 */ /* 0x000fe200078e00ff */
[----:B------:R-:W-:Y:S01]  /*0360*/  PRMT R16, R16, 0x7632, R16 ;  /* 0x0000763210107816 */ /* 0x000fe20000000010 */
[----:B------:R-:W-:Y:S01]  /*0370*/  FADD R9, -R2, R36 ;  /* 0x0000002402097221 */ /* 0x000fe20000000100 */
[----:B------:R-:W-:Y:S01]  /*0380*/  IMAD.U32 R20, R20, 0x10000, RZ ;  /* 0x0001000014147824 */ /* 0x000fe200078e00ff */
[----:B------:R-:W-:Y:S01]  /*0390*/  FADD R3, -R38, R30 ;  /* 0x0000001e26037221 */ /* 0x000fe20000000100 */
[----:B------:R-:W-:Y:S01]  /*03a0*/  FSEL R44, R10, RZ, !P1 ;  /* 0x000000ff0a2c7208 */ /* 0x000fe20004800000 */
[-C--:B------:R-:W-:Y:S01]  /*03b0*/  FFMA R35, R9, R32.reuse, R2 ;  /* 0x0000002009237223 */ /* 0x080fe20000000002 */
[----:B------:R-:W-:Y:S01]  /*03c0*/  IMAD.U32 R37, R19, 0x10000, RZ ;  /* 0x0001000013257824 */ /* 0x000fe200078e00ff */
[----:B------:R-:W-:Y:S01]  /*03d0*/  FFMA R29, R3, R32, R38 ;  /* 0x00000020031d7223 */ /* 0x000fe20000000026 */
[----:B------:R-:W-:Y:S01]  /*03e0*/  IMAD.U32 R21, R21, 0x10000, RZ ;  /* 0x0001000015157824 */ /* 0x000fe200078e00ff */
[----:B------:R-:W-:Y:S01]  /*03f0*/  FADD R36, R36, -R35 ;  /* 0x8000002324247221 */ /* 0x000fe20000000000 */
[----:B------:R-:W-:Y:S01]  /*0400*/  FSEL R35, R35, R2, !P1 ;  /* 0x0000000223237208 */ /* 0x000fe20004800000 */
[----:B------:R-:W-:Y:S01]  /*0410*/  IMAD.U32 R2, R22, 0x10000, RZ ;  /* 0x0001000016027824 */ /* 0x000fe200078e00ff */
[----:B------:R-:W-:Y:S01]  /*0420*/  FADD R30, R30, -R29 ;  /* 0x8000001d1e1e7221 */ /* 0x000fe20000000000 */
[----:B------:R-:W-:Y:S01]  /*0430*/  PRMT R17, R17, 0x7632, R17 ;  /* 0x0000763211117816 */ /* 0x000fe20000000011 */
[----:B------:R-:W-:Y:S01]  /*0440*/  FADD R11, -R44, R37 ;  /* 0x000000252c0b7221 */ /* 0x000fe20000000100 */
[----:B------:R-:W-:Y:S01]  /*0450*/  FSEL R29, R29, R38, !P1 ;  /* 0x000000261d1d7208 */ /* 0x000fe20004800000 */
[----:B------:R-:W-:Y:S01]  /*0460*/  IMAD.U32 R38, R16, 0x10000, RZ ;  /* 0x0001000010267824 */ /* 0x000fe200078e00ff */
[----:B------:R-:W-:Y:S01]  /*0470*/  FSEL R43, R2, RZ, !P1 ;  /* 0x000000ff022b7208 */ /* 0x000fe20004800000 */
[----:B------:R-:W-:Y:S01]  /*0480*/  IMAD.U32 R2, R18, 0x10000, RZ ;  /* 0x0001000012027824 */ /* 0x000fe200078e00ff */
[----:B------:R-:W-:Y:S01]  /*0490*/  FSEL R47, R20, RZ, !P1 ;  /* 0x000000ff142f7208 */ /* 0x000fe20004800000 */
[----:B------:R-:W-:Y:S01]  /*04a0*/  IMAD.U32 R39, R17, 0x10000, RZ ;  /* 0x0001000011277824 */ /* 0x000fe200078e00ff */
[----:B------:R-:W-:Y:S01]  /*04b0*/  FSEL R49, R21, RZ, !P1 ;  /* 0x000000ff15317208 */ /* 0x000fe20004800000 */
[----:B------:R-:W-:Y:S01]  /*04c0*/  FADD R10, -R43, R2 ;  /* 0x000000022b0a7221 */ /* 0x000fe20000000100 */
[----:B------:R0:W1:Y:S01]  /*04d0*/  MUFU.RCP R20, R33 ;  /* 0x0000002100147308 */ /* 0x0000620000001000 */
[-C--:B------:R-:W-:Y:S01]  /*04e0*/  FFMA R40, R11, R32.reuse, R44 ;  /* 0x000000200b287223 */ /* 0x080fe2000000002c */
[----:B------:R-:W-:Y:S01]  /*04f0*/  FADD R16, -R47, R38 ;  /* 0x000000262f107221 */ /* 0x000fe20000000100 */
[----:B------:R-:W-:Y:S01]  /*0500*/  FFMA R21, R10, R32, R43 ;  /* 0x000000200a157223 */ /* 0x000fe2000000002b */
[----:B------:R-:W-:Y:S01]  /*0510*/  FFMA R30, R3, R30, RZ ;  /* 0x0000001e031e7223 */ /* 0x000fe200000000ff */
[----:B------:R-:W-:Y:S01]  /*0520*/  FADD R42, R37, -R40 ;  /* 0x80000028252a7221 */ /* 0x000fe20000000000 */
[----:B------:R-:W-:Y:S01]  /*0530*/  FFMA R37, R16, R32, R47 ;  /* 0x0000002010257223 */ /* 0x000fe2000000002f */
[----:B------:R-:W-:Y:S01]  /*0540*/  FADD R45, R2, -R21 ;  /* 0x80000015022d7221 */ /* 0x000fe20000000000 */
[----:B------:R-:W-:Y:S01]  /*0550*/  FADD R2, -R49, R39 ;  /* 0x0000002731027221 */ /* 0x000fe20000000100 */
[----:B------:R-:W-:Y:S01]  /*0560*/  FSEL R17, R21, R43, !P1 ;  /* 0x0000002b15117208 */ /* 0x000fe20004800000 */
[----:B------:R-:W-:Y:S01]  /*0570*/  FADD R43, R38, -R37 ;  /* 0x80000025262b7221 */ /* 0x000fe20000000000 */
[----:B------:R-:W-:Y:S01]  /*0580*/  FSEL R21, R40, R44, !P1 ;  /* 0x0000002c28157208 */ /* 0x000fe20004800000 */
[----:B------:R-:W-:Y:S01]  /*0590*/  FFMA R40, R9, R36, RZ ;  /* 0x0000002409287223 */ /* 0x000fe200000000ff */
[----:B----4-:R-:W-:Y:S01]  /*05a0*/  IMAD.U32 R44, R12, 0x10000, RZ ;  /* 0x000100000c2c7824 */ /* 0x010fe200078e00ff */
[----:B------:R-:W-:Y:S01]  /*05b0*/  FFMA R36, R2, R32, R49 ;  /* 0x0000002002247223 */ /* 0x000fe20000000031 */
[----:B------:R-:W-:Y:S01]  /*05c0*/  IMAD.U32 R38, R13, 0x10000, RZ ;  /* 0x000100000d267824 */ /* 0x000fe200078e00ff */
[----:B------:R-:W-:Y:S01]  /*05d0*/  FSEL R9, R37, R47, !P1 ;  /* 0x0000002f25097208 */ /* 0x000fe20004800000 */
[----:B------:R-:W-:Y:S01]  /*05e0*/  FADD R46, -R35, R44 ;  /* 0x0000002c232e7221 */ /* 0x000fe20000000100 */
[----:B------:R-:W-:Y:S01]  /*05f0*/  FADD R39, R39, -R36 ;  /* 0x8000002427277221 */ /* 0x000fe20000000000 */
[----:B0-----:R-:W-:Y:S01]  /*0600*/  FSEL R33, R36, R49, !P1 ;  /* 0x0000003124217208 */ /* 0x001fe20004800000 */
[----:B------:R-:W-:Y:S01]  /*0610*/  FFMA R37, R16, R43, RZ ;  /* 0x0000002b10257223 */ /* 0x000fe200000000ff */
[----:B------:R-:W-:Y:S01]  /*0620*/  FFMA R36, R11, R42, RZ ;  /* 0x0000002a0b247223 */ /* 0x000fe200000000ff */
[----:B------:R-:W-:Y:S01]  /*0630*/  FADD R16, -R29, R38 ;  /* 0x000000261d107221 */ /* 0x000fe20000000100 */
[-C--:B-1----:R-:W-:Y:S01]  /*0640*/  FFMA R11, R46, R20.reuse, R35 ;  /* 0x000000142e0b7223 */ /* 0x082fe20000000023 */
[----:B------:R-:W-:Y:S01]  /*0650*/  FFMA R45, R10, R45, RZ ;  /* 0x0000002d0a2d7223 */ /* 0x000fe200000000ff */
[----:B------:R-:W-:Y:S01]  /*0660*/  IMAD.U32 R42, R14, 0x10000, RZ ;  /* 0x000100000e2a7824 */ /* 0x000fe200078e00ff */
[----:B------:R-:W-:Y:S01]  /*0670*/  FFMA R10, R16, R20, R29 ;  /* 0x00000014100a7223 */ /* 0x000fe2000000001d */
[----:B------:R-:W-:Y:S01]  /*0680*/  FADD R44, R44, -R11 ;  /* 0x8000000b2c2c7221 */ /* 0x000fe20000000000 */
[----:B------:R-:W-:Y:S01]  /*0690*/  FSEL R35, R11, R35, !P1 ;  /* 0x000000230b237208 */ /* 0x000fe20004800000 */
[----:B------:R-:W-:Y:S01]  /*06a0*/  FADD R47, -R17, R42 ;  /* 0x0000002a112f7221 */ /* 0x000fe20000000100 */
[----:B------:R-:W-:Y:S01]  /*06b0*/  FSEL R11, R30, RZ, !P1 ;  /* 0x000000ff1e0b7208 */ /* 0x000fe20004800000 */
[----:B------:R-:W-:Y:S01]  /*06c0*/  FADD R38, R38, -R10 ;  /* 0x8000000a26267221 */ /* 0x000fe20000000000 */
[----:B------:R-:W-:-:S02]  /*06d0*/  PRMT R12, R12, 0x7632, R12 ;  /* 0x000076320c0c7816 */ /* 0x000fc4000000000c */
[----:B------:R-:W-:Y:S01]  /*06e0*/  FSEL R3, R40, RZ, !P1 ;  /* 0x000000ff28037208 */ /* 0x000fe20004800000 */
[----:B------:R-:W-:Y:S01]  /*06f0*/  @!P1 FFMA R11, R16, R38, R11 ;  /* 0x00000026100b9223 */ /* 0x000fe2000000000b */
[----:B------:R-:W-:Y:S01]  /*0700*/  FFMA R16, R47, R20, R17 ;  /* 0x000000142f107223 */ /* 0x000fe20000000011 */
[----:B------:R-:W-:Y:S01]  /*0710*/  IMAD.U32 R40, R12, 0x10000, RZ ;  /* 0x000100000c287824 */ /* 0x000fe200078e00ff */
[----:B------:R-:W-:Y:S01]  /*0720*/  FSEL R12, R45, RZ, !P1 ;  /* 0x000000ff2d0c7208 */ /* 0x000fe20004800000 */
[----:B------:R-:W-:Y:S01]  /*0730*/  IMAD.U32 R38, R15, 0x10000, RZ ;  /* 0x000100000f267824 */ /* 0x000fe200078e00ff */
[----:B------:R-:W-:Y:S01]  /*0740*/  FADD R42, R42, -R16 ;  /* 0x800000102a2a7221 */ /* 0x000fe20000000000 */
[----:B------:R-:W-:Y:S01]  /*0750*/  FADD R43, -R9, R40 ;  /* 0x00000028092b7221 */ /* 0x000fe20000000100 */
[----:B------:R-:W-:Y:S01]  /*0760*/  PRMT R13, R22, 0x7632, R13 ;  /* 0x00007632160d7816 */ /* 0x000fe2000000000d */
[----:B------:R-:W-:Y:S01]  /*0770*/  FADD R45, -R21, R38 ;  /* 0x00000026152d7221 */ /* 0x000fe20000000100 */
[----:B------:R-:W-:Y:S01]  /*0780*/  @!P1 FFMA R12, R47, R42, R12 ;  /* 0x0000002a2f0c9223 */ /* 0x000fe2000000000c */
[-C--:B------:R-:W-:Y:S01]  /*0790*/  FFMA R42, R43, R20.reuse, R9 ;  /* 0x000000142b2a7223 */ /* 0x080fe20000000009 */
[----:B------:R-:W-:Y:S01]  /*07a0*/  FSEL R22, R36, RZ, !P1 ;  /* 0x000000ff24167208 */ /* 0x000fe20004800000 */
[----:B------:R-:W-:Y:S01]  /*07b0*/  FFMA R30, R45, R20, R21 ;  /* 0x000000142d1e7223 */ /* 0x000fe20000000015 */
[----:B------:R-:W-:Y:S01]  /*07c0*/  PRMT R23, R23, 0x7632, R23 ;  /* 0x0000763217177816 */ /* 0x000fe20000000017 */
[----:B------:R-:W-:Y:S01]  /*07d0*/  FADD R40, R40, -R42 ;  /* 0x8000002a28287221 */ /* 0x000fe20000000000 */
[----:B------:R-:W-:Y:S01]  /*07e0*/  FSEL R36, R37, RZ, !P1 ;  /* 0x000000ff25247208 */ /* 0x000fe20004800000 */
[----:B------:R-:W-:Y:S01]  /*07f0*/  FADD R38, R38, -R30 ;  /* 0x8000001e26267221 */ /* 0x000fe20000000000 */
[----:B------:R-:W-:Y:S01]  /*0800*/  FSEL R42, R42, R9, !P1 ;  /* 0x000000092a2a7208 */ /* 0x000fe20004800000 */
[----:B------:R-:W-:Y:S01]  /*0810*/  @!P1 FFMA R3, R46, R44, R3 ;  /* 0x0000002c2e039223 */ /* 0x000fe20000000003 */
[----:B------:R-:W-:Y:S01]  /*0820*/  IMAD.U32 R23, R23, 0x10000, RZ ;  /* 0x0001000017177824 */ /* 0x000fe200078e00ff */
[----:B------:R-:W-:Y:S01]  /*0830*/  @!P1 FFMA R36, R43, R40, R36 ;  /* 0x000000282b249223 */ /* 0x000fe20000000024 */
[----:B------:R-:W-:Y:S01]  /*0840*/  PRMT R19, R19, 0x7632, R19 ;  /* 0x0000763213137816 */ /* 0x000fe20000000013 */
[----:B------:R-:W-:Y:S01]  /*0850*/  IMAD.U32 R9, R13, 0x10000, RZ ;  /* 0x000100000d097824 */ /* 0x000fe200078e00ff */
[----:B------:R-:W-:Y:S01]  /*0860*/  FSEL R43, R34, RZ, P0 ;  /* 0x000000ff222b7208 */ /* 0x000fe20000000000 */
[----:B------:R-:W-:Y:S01]  /*0870*/  @!P1 FFMA R22, R45, R38, R22 ;  /* 0x000000262d169223 */ /* 0x000fe20000000016 */
[----:B------:R-:W-:Y:S01]  /*0880*/  PRMT R18, R18, 0x7632, R18 ;  /* 0x0000763212127816 */ /* 0x000fe20000000012 */
[----:B------:R-:W-:Y:S01]  /*0890*/  FADD R34, -R35, R42 ;  /* 0x0000002a23227221 */ /* 0x000fe20000000100 */
[----:B------:R-:W-:Y:S01]  /*08a0*/  FADD R38, R3, R36 ;  /* 0x0000002403267221 */ /* 0x000fe20000000000 */
[----:B------:R-:W-:Y:S01]  /*08b0*/  FSEL R36, R23, RZ, !P1 ;  /* 0x000000ff17247208 */ /* 0x000fe20004800000 */
[----:B------:R-:W-:Y:S01]  /*08c0*/  IMAD.U32 R23, R19, 0x10000, RZ ;  /* 0x0001000013177824 */ /* 0x000fe200078e00ff */
[----:B------:R-:W-:Y:S01]  /*08d0*/  FSEL R46, R9, RZ, !P1 ;  /* 0x000000ff092e7208 */ /* 0x000fe20004800000 */
[----:B------:R-:W-:Y:S01]  /*08e0*/  FMUL R19, R34, R34 ;  /* 0x0000002222137220 */ /* 0x000fe20000400000 */
[----:B------:R-:W-:Y:S01]  /*08f0*/  IMAD.U32 R44, R18, 0x10000, RZ ;  /* 0x00010000122c7824 */ /* 0x000fe200078e00ff */
[----:B------:R-:W-:Y:S01]  /*0900*/  FFMA R18, R34, R43, R35 ;  /* 0x0000002b22127223 */ /* 0x000fe20000000023 */
[----:B------:R-:W-:Y:S01]  /*0910*/  FADD R37, R31, R28 ;  /* 0x0000001c1f257221 */ /* 0x000fe20000000000 */
[----:B------:R-:W-:Y:S01]  /*0920*/  FMUL R34, R19, R28 ;  /* 0x0000001c13227220 */ /* 0x000fe20000400000 */
[----:B------:R-:W-:Y:S01]  /*0930*/  FADD R9, -R46, R44 ;  /* 0x0000002c2e097221 */ /* 0x000fe20000000100 */
[----:B------:R-:W-:Y:S01]  /*0940*/  FADD R3, -R36, R23 ;  /* 0x0000001724037221 */ /* 0x000fe20000000100 */
[----:B------:R-:W-:Y:S01]  /*0950*/  FADD R19, R37, R28 ;  /* 0x0000001c25137221 */ /* 0x000fe20000000000 */
[----:B------:R-:W-:Y:S01]  /*0960*/  FFMA R34, R43, R34, R38 ;  /* 0x000000222b227223 */ /* 0x000fe20000000026 */
[----:B------:R-:W-:Y:S01]  /*0970*/  FMUL R40, R37, 16777216 ;  /* 0x4b80000025287820 */ /* 0x000fe20000400000 */
[-C--:B------:R-:W-:Y:S01]  /*0980*/  FFMA R43, R9, R32.reuse, R46 ;  /* 0x00000020092b7223 */ /* 0x080fe2000000002e */
[----:B------:R-:W-:Y:S01]  /*0990*/  FSETP.GEU.AND P0, PT, R37, 1.175494350822287508e-38, PT ;  /* 0x008000002500780b */ /* 0x000fe20003f0e000 */
[----:B------:R-:W-:Y:S01]  /*09a0*/  FFMA R45, R3, R32, R36 ;  /* 0x00000020032d7223 */ /* 0x000fe20000000024 */
[C---:B------:R-:W-:Y:S01]  /*09b0*/  FMUL R38, R19.reuse, 16777216 ;  /* 0x4b80000013267820 */ /* 0x040fe20000400000 */
[C-C-:B------:R-:W-:Y:S01]  /*09c0*/  FADD R35, R19.reuse, R28.reuse ;  /* 0x0000001c13237221 */ /* 0x140fe20000000000 */
[----:B------:R-:W-:Y:S01]  /*09d0*/  FSETP.GEU.AND P2, PT, R19, 1.175494350822287508e-38, PT ;  /* 0x008000001300780b */ /* 0x000fe20003f4e000 */
[----:B------:R-:W-:Y:S01]  /*09e0*/  FADD R44, R44, -R43 ;  /* 0x8000002b2c2c7221 */ /* 0x000fe20000000000 */
[----:B------:R-:W-:Y:S01]  /*09f0*/  FSEL R40, R40, R37, !P0 ;  /* 0x0000002528287208 */ /* 0x000fe20004000000 */
[----:B------:R-:W-:Y:S01]  /*0a00*/  FMUL R42, R35, 16777216 ;  /* 0x4b800000232a7820 */ /* 0x000fe20000400000 */
[----:B------:R-:W-:Y:S01]  /*0a10*/  FSEL R43, R43, R46, !P1 ;  /* 0x0000002e2b2b7208 */ /* 0x000fe20004800000 */
[----:B------:R-:W-:Y:S01]  /*0a20*/  FADD R46, R23, -R45 ;  /* 0x8000002d172e7221 */ /* 0x000fe20000000000 */
[C-C-:B------:R-:W-:Y:S01]  /*0a30*/  FADD R23, R35.reuse, R28.reuse ;  /* 0x0000001c23177221 */ /* 0x140fe20000000000 */
[----:B------:R-:W-:Y:S01]  /*0a40*/  FSEL R38, R38, R19, !P2 ;  /* 0x0000001326267208 */ /* 0x000fe20005000000 */
[----:B------:R0:W1:Y:S01]  /*0a50*/  MUFU.RCP R32, R40 ;  /* 0x0000002800207308 */ /* 0x0000620000001000 */
[----:B------:R-:W-:Y:S01]  /*0a60*/  FSETP.GEU.AND P3, PT, R35, 1.175494350822287508e-38, PT ;  /* 0x008000002300780b */ /* 0x000fe20003f6e000 */
[----:B------:R-:W-:Y:S01]  /*0a70*/  FFMA R9, R9, R44, RZ ;  /* 0x0000002c09097223 */ /* 0x000fe200000000ff */
[----:B------:R-:W-:Y:S01]  /*0a80*/  FSEL R49, R27, R28, !P2 ;  /* 0x0000001c1b317208 */ /* 0x000fe20005000000 */
[----:B------:R-:W-:Y:S01]  /*0a90*/  FADD R34, R34, R11 ;  /* 0x0000000b22227221 */ /* 0x000fe20000000000 */
[----:B------:R-:W-:Y:S01]  /*0aa0*/  FSEL R42, R42, R35, !P3 ;  /* 0x000000232a2a7208 */ /* 0x000fe20005800000 */
[----:B------:R-:W-:Y:S01]  /*0ab0*/  FFMA R3, R3, R46, RZ ;  /* 0x0000002e03037223 */ /* 0x000fe200000000ff */
[----:B------:R-:W-:Y:S01]  /*0ac0*/  FSEL R47, R27, R28, !P0 ;  /* 0x0000001c1b2f7208 */ /* 0x000fe20004000000 */
[----:B------:R-:W2:Y:S01]  /*0ad0*/  MUFU.RCP R38, R38 ;  /* 0x0000002600267308 */ /* 0x000ea20000001000 */
[----:B0-----:R-:W-:Y:S01]  /*0ae0*/  FFMA R40, R2, R39, RZ ;  /* 0x0000002702287223 */ /* 0x001fe200000000ff */
[----:B------:R-:W-:Y:S01]  /*0af0*/  FADD R39, R23, R28 ;  /* 0x0000001c17277221 */ /* 0x000fe20000000000 */
[----:B------:R-:W-:-:S02]  /*0b00*/  PRMT R13, R13, 0x7632, R13 ;  /* 0x000076320d0d7816 */ /* 0x000fc4000000000d */
[----:B------:R-:W-:Y:S01]  /*0b10*/  FSETP.GEU.AND P4, PT, R23, 1.175494350822287508e-38, PT ;  /* 0x008000001700780b */ /* 0x000fe20003f8e000 */
[C---:B------:R-:W-:Y:S01]  /*0b20*/  FMUL R48, R39.reuse, 16777216 ;  /* 0x4b80000027307820 */ /* 0x040fe20000400000 */
[----:B------:R-:W-:Y:S01]  /*0b30*/  FSETP.GEU.AND P5, PT, R39, 1.175494350822287508e-38, PT ;  /* 0x008000002700780b */ /* 0x000fe20003fae000 */
[----:B------:R2:W0:Y:S01]  /*0b40*/  MUFU.RCP R2, R42 ;  /* 0x0000002a00027308 */ /* 0x0004220000001000 */
[----:B-1----:R-:W-:Y:S01]  /*0b50*/  FMUL R47, R32, R47 ;  /* 0x0000002f202f7220 */ /* 0x002fe20000400000 */
[----:B------:R-:W-:Y:S01]  /*0b60*/  FSEL R51, R27, R28, !P4 ;  /* 0x0000001c1b337208 */ /* 0x000fe20006000000 */
[----:B------:R-:W-:Y:S01]  /*0b70*/  IMAD.U32 R44, R13, 0x10000, RZ ;  /* 0x000100000d2c7824 */ /* 0x000fe200078e00ff */
[----:B------:R-:W-:Y:S02]  /*0b80*/  FSEL R48, R48, R39, !P5 ;  /* 0x0000002730307208 */ /* 0x000fe40006800000 */
[----:B------:R-:W-:Y:S01]  /*0b90*/  FSEL R13, R10, R29, !P1 ;  /* 0x0000001d0a0d7208 */ /* 0x000fe20004800000 */
[----:B------:R-:W-:Y:S01]  /*0ba0*/  FADD R10, -R33, R44 ;  /* 0x0000002c210a7221 */ /* 0x000fe20000000100 */
[----:B------:R-:W-:Y:S01]  /*0bb0*/  FSEL R45, R45, R36, !P1 ;  /* 0x000000242d2d7208 */ /* 0x000fe20004800000 */
[----:B--2---:R-:W-:Y:S01]  /*0bc0*/  FMUL R42, R38, R49 ;  /* 0x00000031262a7220 */ /* 0x004fe20000400000 */
[----:B------:R-:W1:Y:S01]  /*0bd0*/  MUFU.RCP R48, R48 ;  /* 0x0000003000307308 */ /* 0x000e620000001000 */
[----:B------:R-:W-:Y:S01]  /*0be0*/  FSEL R49, R27, R28, !P3 ;  /* 0x0000001c1b317208 */ /* 0x000fe20005800000 */
[----:B------:R-:W-:Y:S01]  /*0bf0*/  FADD R13, -R18, R13 ;  /* 0x0000000d120d7221 */ /* 0x000fe20000000100 */
[----:B------:R-:W-:Y:S01]  /*0c00*/  FMUL R36, R23, 16777216 ;  /* 0x4b80000017247820 */ /* 0x000fe20000400000 */
[----:B------:R-:W-:-:S02]  /*0c10*/  FSEL R11, R40, RZ, !P1 ;  /* 0x000000ff280b7208 */ /* 0x000fc40004800000 */
[----:B0-----:R-:W-:Y:S01]  /*0c20*/  FMUL R38, R2, R49 ;  /* 0x0000003102267220 */ /* 0x001fe20000400000 */
[-C--:B------:R-:W-:Y:S01]  /*0c30*/  FSEL R49, R27, R28.reuse, !P5 ;  /* 0x0000001c1b317208 */ /* 0x080fe20006800000 */
[----:B------:R-:W-:Y:S01]  /*0c40*/  FADD R2, R39, R28 ;  /* 0x0000001c27027221 */ /* 0x000fe20000000000 */
[----:B------:R-:W-:Y:S02]  /*0c50*/  FSEL R36, R36, R23, !P4 ;  /* 0x0000001724247208 */ /* 0x000fe40006000000 */
[----:B------:R-:W-:Y:S02]  /*0c60*/  FSEL R21, R30, R21, !P1 ;  /* 0x000000151e157208 */ /* 0x000fe40004800000 */
[----:B------:R-:W-:Y:S02]  /*0c70*/  FSETP.GEU.AND P0, PT, R2, 1.175494350822287508e-38, PT ;  /* 0x008000000200780b */ /* 0x000fe40003f0e000 */
[----:B------:R-:W-:Y:S01]  /*0c80*/  PRMT R15, R15, 0x7632, R15 ;  /* 0x000076320f0f7816 */ /* 0x000fe2000000000f */
[----:B-1----:R-:W-:Y:S01]  /*0c90*/  FMUL R32, R48, R49 ;  /* 0x0000003130207220 */ /* 0x002fe20000400000 */
[----:B------:R-:W-:Y:S01]  /*0ca0*/  FMUL R49, R2, 16777216 ;  /* 0x4b80000002317820 */ /* 0x000fe20000400000 */
[----:B------:R-:W-:Y:S01]  /*0cb0*/  FSEL R28, R27, R28, !P0 ;  /* 0x0000001c1b1c7208 */ /* 0x000fe20004000000 */
[----:B------:R-:W0:Y:S01]  /*0cc0*/  MUFU.RCP R36, R36 ;  /* 0x0000002400247308 */ /* 0x000e220000001000 */
[----:B------:R-:W-:-:S02]  /*0cd0*/  FSEL R16, R16, R17, !P1 ;  /* 0x0000001110107208 */ /* 0x000fc40004800000 */
[----:B------:R-:W-:Y:S02]  /*0ce0*/  FSEL R49, R49, R2, !P0 ;  /* 0x0000000231317208 */ /* 0x000fe40004000000 */
[----:B------:R-:W-:Y:S02]  /*0cf0*/  FSETP.NEU.AND P0, PT, R37, RZ, PT ;  /* 0x000000ff2500720b */ /* 0x000fe40003f0d000 */
[----:B------:R-:W-:Y:S02]  /*0d00*/  FSEL R9, R9, RZ, !P1 ;  /* 0x000000ff09097208 */ /* 0x000fe40004800000 */
[----:B------:R-:W1:Y:S01]  /*0d10*/  MUFU.RCP R49, R49 ;  /* 0x0000003100317308 */ /* 0x000e620000001000 */
[----:B------:R-:W-:Y:S02]  /*0d20*/  FSEL R47, R47, RZ, P0 ;  /* 0x000000ff2f2f7208 */ /* 0x000fe40000000000 */
[----:B------:R-:W-:Y:S02]  /*0d30*/  FSETP.NEU.AND P0, PT, R19, RZ, PT ;  /* 0x000000ff1300720b */ /* 0x000fe40003f0d000 */
[----:B------:R-:W-:Y:S01]  /*0d40*/  FSETP.NEU.AND P2, PT, R2, RZ, PT ;  /* 0x000000ff0200720b */ /* 0x000fe20003f4d000 */
[----:B------:R-:W-:Y:S01]  /*0d50*/  FFMA R18, R13, R47, R18 ;  /* 0x0000002f0d127223 */ /* 0x000fe20000000012 */
[----:B------:R-:W-:Y:S01]  /*0d60*/  FSEL R42, R42, RZ, P0 ;  /* 0x000000ff2a2a7208 */ /* 0x000fe20000000000 */
[----:B0-----:R-:W-:Y:S01]  /*0d70*/  FMUL R36, R36, R51 ;  /* 0x0000003324247220 */ /* 0x001fe20000400000 */
[----:B------:R-:W-:-:S02]  /*0d80*/  FSETP.NEU.AND P0, PT, R35, RZ, PT ;  /* 0x000000ff2300720b */ /* 0x000fc40003f0d000 */
[----:B------:R-:W-:Y:S02]  /*0d90*/  IADD3 R40, R8, -0x400, RZ ;  /* 0xfffffc0008287810 */ /* 0x000fe40007ffe0ff */
[----:B------:R-:W-:Y:S02]  /*0da0*/  FSEL R38, R38, RZ, P0 ;  /* 0x000000ff26267208 */ /* 0x000fe40000000000 */
[----:B------:R-:W-:Y:S01]  /*0db0*/  FSETP.NEU.AND P0, PT, R23, RZ, PT ;  /* 0x000000ff1700720b */ /* 0x000fe20003f0d000 */
[----:B-1----:R-:W-:Y:S01]  /*0dc0*/  FMUL R27, R49, R28 ;  /* 0x0000001c311b7220 */ /* 0x002fe20000400000 */
[----:B------:R-:W-:Y:S01]  /*0dd0*/  PRMT R28, R14, 0x7632, R28 ;  /* 0x000076320e1c7816 */ /* 0x000fe2000000001c */
[----:B------:R-:W-:Y:S01]  /*0de0*/  FFMA R14, R10, R20, R33 ;  /* 0x000000140a0e7223 */ /* 0x000fe20000000021 */
[----:B------:R-:W-:Y:S02]  /*0df0*/  FSEL R36, R36, RZ, P0 ;  /* 0x000000ff24247208 */ /* 0x000fe40000000000 */
[----:B------:R-:W-:Y:S01]  /*0e00*/  FSETP.NEU.AND P0, PT, R39, RZ, PT ;  /* 0x000000ff2700720b */ /* 0x000fe20003f0d000 */
[----:B------:R-:W-:Y:S01]  /*0e10*/  FADD R44, R44, -R14 ;  /* 0x8000000e2c2c7221 */ /* 0x000fe20000000000 */
[----:B------:R-:W-:Y:S01]  /*0e20*/  FSEL R33, R14, R33, !P1 ;  /* 0x000000210e217208 */ /* 0x000fe20004800000 */
[----:B------:R-:W-:Y:S01]  /*0e30*/  FMUL R14, R13, R13 ;  /* 0x0000000d0d0e7220 */ /* 0x000fe20000400000 */
[----:B------:R-:W-:Y:S01]  /*0e40*/  IMAD.U32 R30, R28, 0x10000, RZ ;  /* 0x000100001c1e7824 */ /* 0x000fe200078e00ff */
[----:B------:R-:W-:Y:S01]  /*0e50*/  @!P1 FFMA R11, R10, R44, R11 ;  /* 0x0000002c0a0b9223 */ /* 0x000fe2000000000b */
[----:B------:R-:W-:Y:S01]  /*0e60*/  FSEL R32, R32, RZ, P0 ;  /* 0x000000ff20207208 */ /* 0x000fe20000000000 */
[----:B------:R-:W-:Y:S01]  /*0e70*/  FMUL R14, R31, R14 ;  /* 0x0000000e1f0e7220 */ /* 0x000fe20000400000 */
[----:B------:R-:W-:Y:S01]  /*0e80*/  FADD R13, -R18, R33 ;  /* 0x00000021120d7221 */ /* 0x000fe20000000100 */
[----:B------:R-:W-:Y:S01]  /*0e90*/  FADD R10, -R43, R30 ;  /* 0x0000001e2b0a7221 */ /* 0x000fe20000000100 */
[----:B------:R-:W-:Y:S01]  /*0ea0*/  FSEL R27, R27, RZ, P2 ;  /* 0x000000ff1b1b7208 */ /* 0x000fe20001000000 */
[----:B------:R-:W-:Y:S01]  /*0eb0*/  FFMA R14, R47, R14, R34 ;  /* 0x0000000e2f0e7223 */ /* 0x000fe20000000022 */
[C---:B------:R-:W-:Y:S01]  /*0ec0*/  FMUL R28, R13.reuse, R13 ;  /* 0x0000000d0d1c7220 */ /* 0x040fe20000400000 */
[----:B------:R-:W-:Y:S01]  /*0ed0*/  FFMA R13, R13, R42, R18 ;  /* 0x0000002a0d0d7223 */ /* 0x000fe20000000012 */
[----:B------:R-:W-:Y:S01]  /*0ee0*/  FFMA R17, R10, R20, R43 ;  /* 0x000000140a117223 */ /* 0x000fe2000000002b */
[----:B------:R-:W-:Y:S01]  /*0ef0*/  FADD R11, R14, R11 ;  /* 0x0000000b0e0b7221 */ /* 0x000fe20000000000 */
[----:B------:R-:W-:Y:S01]  /*0f00*/  FMUL R28, R37, R28 ;  /* 0x0000001c251c7220 */ /* 0x000fe20000400000 */
[----:B------:R-:W-:Y:S01]  /*0f10*/  IMAD.U32 R14, R15, 0x10000, RZ ;  /* 0x000100000f0e7824 */ /* 0x000fe200078e00ff */
[----:B------:R-:W-:Y:S01]  /*0f20*/  FADD R16, -R13, R16 ;  /* 0x000000100d107221 */ /* 0x000fe20000000100 */
[----:B------:R-:W-:Y:S01]  /*0f30*/  FADD R30, R30, -R17 ;  /* 0x800000111e1e7221 */ /* 0x000fe20000000000 */
[----:B------:R-:W-:Y:S01]  /*0f40*/  FFMA R15, R42, R28, R11 ;  /* 0x0000001c2a0f7223 */ /* 0x000fe2000000000b */
[----:B------:R-:W-:Y:S01]  /*0f50*/  FSEL R34, R17, R43, !P1 ;  /* 0x0000002b11227208 */ /* 0x000fe20004800000 */
[----:B------:R-:W0:Y:S01]  /*0f60*/  SHFL.BFLY PT, R11, R2, 0x10, 0x1f ;  /* 0x0e001f00020b7f89 */ /* 0x000e2200000e0000 */
[----:B------:R-:W-:Y:S01]  /*0f70*/  FADD R17, -R45, R14 ;  /* 0x0000000e2d117221 */ /* 0x000fe20000000100 */
[C---:B------:R-:W-:Y:S01]  /*0f80*/  FFMA R13, R16.reuse, R38, R13 ;  /* 0x00000026100d7223 */ /* 0x040fe2000000000d */
[----:B------:R-:W-:Y:S01]  /*0f90*/  FMUL R16, R16, R16 ;  /* 0x0000001010107220 */ /* 0x000fe20000400000 */
[----:B------:R-:W-:Y:S01]  /*0fa0*/  FADD R15, R15, R12 ;  /* 0x0000000c0f0f7221 */ /* 0x000fe20000000000 */
[----:B------:R-:W-:Y:S01]  /*0fb0*/  FFMA R20, R17, R20, R45 ;  /* 0x0000001411147223 */ /* 0x000fe2000000002d */
[----:B------:R-:W-:Y:S01]  /*0fc0*/  FADD R12, -R13, R34 ;  /* 0x000000220d0c7221 */ /* 0x000fe20000000100 */
[----:B------:R-:W-:Y:S01]  /*0fd0*/  FMUL R16, R19, R16 ;  /* 0x0000001013107220 */ /* 0x000fe20000400000 */
[----:B------:R-:W-:Y:S01]  /*0fe0*/  @!P1 FFMA R9, R10, R30, R9 ;  /* 0x0000001e0a099223 */ /* 0x000fe20000000009 */
[----:B------:R-:W-:Y:S01]  /*0ff0*/  FADD R18, R14, -R20 ;  /* 0x800000140e127221 */ /* 0x000fe20000000000 */
[----:B------:R-:W-:Y:S01]  /*1000*/  FFMA R14, R12, R36, R13 ;  /* 0x000000240c0e7223 */ /* 0x000fe2000000000d */
[----:B------:R-:W-:Y:S01]  /*1010*/  FFMA R16, R38, R16, R15 ;  /* 0x0000001026107223 */ /* 0x000fe2000000000f */
[----:B------:R-:W-:Y:S01]  /*1020*/  FMUL R12, R12, R12 ;  /* 0x0000000c0c0c7220 */ /* 0x000fe20000400000 */
[----:B------:R-:W-:Y:S01]  /*1030*/  FSEL R10, R3, RZ, !P1 ;  /* 0x000000ff030a7208 */ /* 0x000fe20004800000 */
[----:B------:R-:W-:Y:S01]  /*1040*/  FADD R21, -R14, R21 ;  /* 0x000000150e157221 */ /* 0x000fe20000000100 */
[----:B------:R-:W-:Y:S01]  /*1050*/  FADD R9, R16, R9 ;  /* 0x0000000910097221 */ /* 0x000fe20000000000 */
[----:B------:R-:W-:Y:S01]  /*1060*/  FMUL R12, R35, R12 ;  /* 0x0000000c230c7220 */ /* 0x000fe20000400000 */
[----:B------:R-:W-:Y:S01]  /*1070*/  FSEL R45, R20, R45, !P1 ;  /* 0x0000002d142d7208 */ /* 0x000fe20004800000 */
[----:B------:R-:W-:Y:S01]  /*1080*/  FFMA R14, R21, R32, R14 ;  /* 0x00000020150e7223 */ /* 0x000fe2000000000e */
[----:B------:R-:W-:Y:S01]  /*1090*/  @!P1 FFMA R10, R17, R18, R10 ;  /* 0x00000012110a9223 */ /* 0x000fe2000000000a */
[----:B------:R-:W-:Y:S01]  /*10a0*/  FFMA R9, R36, R12, R9 ;  /* 0x0000000c24097223 */ /* 0x000fe20000000009 */
[----:B------:R-:W-:Y:S01]  /*10b0*/  FMUL R12, R21, R21 ;  /* 0x00000015150c7220 */ /* 0x000fe20000400000 */
[----:B------:R-:W-:Y:S01]  /*10c0*/  FADD R13, -R14, R45 ;  /* 0x0000002d0e0d7221 */ /* 0x000fe20000000100 */
[----:B------:R-:W-:Y:S01]  /*10d0*/  IADD3 R40, R40, 0x400, RZ ;  /* 0x0000040028287810 */ /* 0x000fe20007ffe0ff */
[----:B0-----:R-:W-:Y:S01]  /*10e0*/  FADD R3, R2, R11 ;  /* 0x0000000b02037221 */ /* 0x001fe20000000000 */
[----:B------:R-:W-:Y:S01]  /*10f0*/  FADD R9, R9, R22 ;  /* 0x0000001609097221 */ /* 0x000fe20000000000 */
[----:B------:R-:W-:-:S02]  /*1100*/  FMUL R12, R23, R12 ;  /* 0x0000000c170c7220 */ /* 0x000fc40000400000 */
[C---:B------:R-:W-:Y:S01]  /*1110*/  FMUL R16, R3.reuse, 0.25 ;  /* 0x3e80000003107820 */ /* 0x040fe20000400000 */
[C---:B------:R-:W-:Y:S01]  /*1120*/  FSETP.GEU.AND P3, PT, |R3|.reuse, 1.175494350822287508e-38, PT ;  /* 0x008000000300780b */ /* 0x040fe20003f6e200 */
[----:B------:R-:W0:Y:S01]  /*1130*/  SHFL.BFLY PT, R18, R3, 0x8, 0x1f ;  /* 0x0d001f0003127f89 */ /* 0x000e2200000e0000 */
[----:B------:R-:W-:Y:S01]  /*1140*/  FSETP.GT.AND P0, PT, |R3|, 8.50705917302346158658e+37, PT ;  /* 0x7e8000000300780b */ /* 0x000fe20003f04200 */
[----:B------:R-:W-:Y:S01]  /*1150*/  FFMA R9, R32, R12, R9 ;  /* 0x0000000c20097223 */ /* 0x000fe20000000009 */
[C---:B------:R-:W-:Y:S01]  /*1160*/  FMUL R12, R13.reuse, R13 ;  /* 0x0000000d0d0c7220 */ /* 0x040fe20000400000 */
[----:B------:R-:W-:Y:S01]  /*1170*/  FFMA R13, R13, R27, R14 ;  /* 0x0000001b0d0d7223 */ /* 0x000fe2000000000e */
[----:B------:R-:W-:Y:S01]  /*1180*/  FSEL R16, R16, R3, P0 ;  /* 0x0000000310107208 */ /* 0x000fe20000000000 */
[----:B------:R-:W-:Y:S01]  /*1190*/  FADD R10, R9, R10 ;  /* 0x0000000a090a7221 */ /* 0x000fe20000000000 */
[----:B------:R-:W-:Y:S01]  /*11a0*/  FMUL R12, R39, R12 ;  /* 0x0000000c270c7220 */ /* 0x000fe20000400000 */
[----:B------:R-:W-:Y:S01]  /*11b0*/  FSETP.NEU.AND P2, PT, R3, RZ, PT ;  /* 0x000000ff0300720b */ /* 0x000fe20003f4d000 */
[----:B------:R-:W1:Y:S01]  /*11c0*/  SHFL.BFLY PT, R14, R13, 0x10, 0x1f ;  /* 0x0e001f000d0e7f89 */ /* 0x000e6200000e0000 */
[----:B------:R-:W-:Y:S01]  /*11d0*/  CS2R R22, SRZ ;  /* 0x0000000000167805 */ /* 0x000fe2000001ff00 */
[----:B------:R-:W-:Y:S01]  /*11e0*/  FFMA R10, R27, R12, R10 ;  /* 0x0000000c1b0a7223 */ /* 0x000fe2000000000a */
[----:B------:R-:W-:-:S02]  /*11f0*/  @!P3 FMUL R16, R16, 16777216 ;  /* 0x4b8000001010b820 */ /* 0x000fc40000400000 */
[----:B------:R-:W-:Y:S02]  /*1200*/  @P0 FMUL R11, R11, 0.25 ;  /* 0x3e8000000b0b0820 */ /* 0x000fe40000400000 */
[----:B------:R-:W2:Y:S02]  /*1210*/  SHFL.BFLY PT, R9, R10, 0x10, 0x1f ;  /* 0x0e001f000a097f89 */ /* 0x000ea400000e0000 */
[----:B------:R-:W3:Y:S01]  /*1220*/  MUFU.RCP R16, R16 ;  /* 0x0000001000107308 */ /* 0x000ee20000001000 */
[----:B------:R-:W-:Y:S01]  /*1230*/  @!P3 FMUL R11, R11, 16777216 ;  /* 0x4b8000000b0bb820 */ /* 0x000fe20000400000 */
[----:B0-----:R-:W-:-:S04]  /*1240*/  FADD R12, R3, R18 ;  /* 0x00000012030c7221 */ /* 0x001fc80000000000 */
[C---:B------:R-:W-:Y:S01]  /*1250*/  FMUL R17, R12.reuse, 0.25 ;  /* 0x3e8000000c117820 */ /* 0x040fe20000400000 */
[C---:B------:R-:W-:Y:S01]  /*1260*/  FSETP.GEU.AND P3, PT, |R12|.reuse, 1.175494350822287508e-38, PT ;  /* 0x008000000c00780b */ /* 0x040fe20003f6e200 */
[----:B------:R-:W0:Y:S01]  /*1270*/  SHFL.BFLY PT, R19, R12, 0x4, 0x1f ;  /* 0x0c801f000c137f89 */ /* 0x000e2200000e0000 */
[----:B------:R-:W-:Y:S01]  /*1280*/  FSETP.GT.AND P0, PT, |R12|, 8.50705917302346158658e+37, PT ;  /* 0x7e8000000c00780b */ /* 0x000fe20003f04200 */
[----:B-1----:R-:W-:Y:S01]  /*1290*/  FADD R14, -R13, R14 ;  /* 0x0000000e0d0e7221 */ /* 0x002fe20000000100 */
[----:B---3--:R-:W-:Y:S02]  /*12a0*/  FMUL R11, R16, R11 ;  /* 0x0000000b100b7220 */ /* 0x008fe40000400000 */
[----:B------:R-:W-:Y:S01]  /*12b0*/  FSEL R17, R17, R12, P0 ;  /* 0x0000000c11117208 */ /* 0x000fe20000000000 */
[----:B------:R-:W-:Y:S02]  /*12c0*/  FMUL R15, R14, R14 ;  /* 0x0000000e0e0f7220 */ /* 0x000fe40000400000 */
[----:B------:R-:W-:Y:S01]  /*12d0*/  FSEL R11, R11, RZ, P2 ;  /* 0x000000ff0b0b7208 */ /* 0x000fe20001000000 */
[----:B--2---:R-:W-:Y:S01]  /*12e0*/  FADD R10, R10, R9 ;  /* 0x000000090a0a7221 */ /* 0x004fe20000000000 */
[----:B------:R-:W-:-:S02]  /*12f0*/  FMUL R15, R2, R15 ;  /* 0x0000000f020f7220 */ /* 0x000fc40000400000 */
[----:B------:R-:W-:Y:S01]  /*1300*/  @!P3 FMUL R17, R17, 16777216 ;  /* 0x4b8000001111b820 */ /* 0x000fe20000400000 */
[----:B------:R-:W-:Y:S01]  /*1310*/  FSETP.NEU.AND P2, PT, R12, RZ, PT ;  /* 0x000000ff0c00720b */ /* 0x000fe20003f4d000 */
[----:B------:R-:W-:Y:S01]  /*1320*/  FFMA R13, R14, R11, R13 ;  /* 0x0000000b0e0d7223 */ /* 0x000fe2000000000d */
[----:B------:R-:W-:Y:S01]  /*1330*/  FFMA R10, R11, R15, R10 ;  /* 0x0000000f0b0a7223 */ /* 0x000fe2000000000a */
[----:B------:R-:W-:Y:S02]  /*1340*/  @P0 FMUL R18, R18, 0.25 ;  /* 0x3e80000012120820 */ /* 0x000fe40000400000 */
[----:B------:R-:W1:Y:S01]  /*1350*/  MUFU.RCP R17, R17 ;  /* 0x0000001100117308 */ /* 0x000e620000001000 */
[----:B------:R-:W2:Y:S01]  /*1360*/  SHFL.BFLY PT, R2, R13, 0x8, 0x1f ;  /* 0x0d001f000d027f89 */ /* 0x000ea200000e0000 */
[----:B------:R-:W-:-:S03]  /*1370*/  @!P3 FMUL R18, R18, 16777216 ;  /* 0x4b8000001212b820 */ /* 0x000fc60000400000 */
[----:B------:R-:W3:Y:S01]  /*1380*/  SHFL.BFLY PT, R9, R10, 0x8, 0x1f ;  /* 0x0d001f000a097f89 */ /* 0x000ee200000e0000 */
[----:B0-----:R-:W-:-:S04]  /*1390*/  FADD R11, R12, R19 ;  /* 0x000000130c0b7221 */ /* 0x001fc80000000000 */
[C---:B------:R-:W-:Y:S01]  /*13a0*/  FMUL R16, R11.reuse, 0.25 ;  /* 0x3e8000000b107820 */ /* 0x040fe20000400000 */
[C---:B------:R-:W-:Y:S01]  /*13b0*/  FSETP.GEU.AND P3, PT, |R11|.reuse, 1.175494350822287508e-38, PT ;  /* 0x008000000b00780b */ /* 0x040fe20003f6e200 */
[----:B------:R-:W0:Y:S01]  /*13c0*/  SHFL.BFLY PT, R20, R11, 0x2, 0x1f ;  /* 0x0c401f000b147f89 */ /* 0x000e2200000e0000 */
[----:B------:R-:W-:Y:S01]  /*13d0*/  FSETP.GT.AND P0, PT, |R11|, 8.50705917302346158658e+37, PT ;  /* 0x7e8000000b00780b */ /* 0x000fe20003f04200 */
[----:B-1----:R-:W-:-:S03]  /*13e0*/  FMUL R18, R17, R18 ;  /* 0x0000001211127220 */ /* 0x002fc60000400000 */
[----:B------:R-:W-:Y:S02]  /*13f0*/  FSEL R16, R16, R11, P0 ;  /* 0x0000000b10107208 */ /* 0x000fe40000000000 */
[----:B------:R-:W-:Y:S02]  /*1400*/  FSEL R18, R18, RZ, P2 ;  /* 0x000000ff12127208 */ /* 0x000fe40001000000 */
[----:B------:R-:W-:-:S03]  /*1410*/  FSETP.NEU.AND P2, PT, R11, RZ, PT ;  /* 0x000000ff0b00720b */ /* 0x000fc60003f4d000 */
[----:B------:R-:W-:Y:S01]  /*1420*/  @!P3 FMUL R16, R16, 16777216 ;  /* 0x4b8000001010b820 */ /* 0x000fe20000400000 */
[----:B--2---:R-:W-:Y:S01]  /*1430*/  FADD R2, -R13, R2 ;  /* 0x000000020d027221 */ /* 0x004fe20000000100 */
[----:B------:R-:W-:-:S03]  /*1440*/  @P0 FMUL R19, R19, 0.25 ;  /* 0x3e80000013130820 */ /* 0x000fc60000400000 */
[C---:B------:R-:W-:Y:S01]  /*1450*/  FMUL R14, R2.reuse, R2 ;  /* 0x00000002020e7220 */ /* 0x040fe20000400000 */
[----:B------:R-:W-:Y:S01]  /*1460*/  FFMA R2, R2, R18, R13 ;  /* 0x0000001202027223 */ /* 0x000fe2000000000d */
[----:B---3--:R-:W-:Y:S01]  /*1470*/  FADD R9, R10, R9 ;  /* 0x000000090a097221 */ /* 0x008fe20000000000 */
[----:B------:R-:W1:Y:S01]  /*1480*/  MUFU.RCP R16, R16 ;  /* 0x0000001000107308 */ /* 0x000e620000001000 */
[----:B------:R-:W-:Y:S01]  /*1490*/  FMUL R14, R3, R14 ;  /* 0x0000000e030e7220 */ /* 0x000fe20000400000 */
[----:B------:R-:W-:Y:S01]  /*14a0*/  @!P3 FMUL R19, R19, 16777216 ;  /* 0x4b8000001313b820 */ /* 0x000fe20000400000 */
[----:B------:R-:W2:Y:S02]  /*14b0*/  SHFL.BFLY PT, R3, R2, 0x4, 0x1f ;  /* 0x0c801f0002037f89 */ /* 0x000ea400000e0000 */
[----:B------:R-:W-:Y:S01]  /*14c0*/  FFMA R9, R18, R14, R9 ;  /* 0x0000000e12097223 */ /* 0x000fe20000000009 */
[----:B0-----:R-:W-:-:S04]  /*14d0*/  FADD R14, R11, R20 ;  /* 0x000000140b0e7221 */ /* 0x001fc80000000000 */
[----:B------:R-:W0:Y:S01]  /*14e0*/  SHFL.BFLY PT, R10, R9, 0x4, 0x1f ;  /* 0x0c801f00090a7f89 */ /* 0x000e2200000e0000 */
[C---:B------:R-:W-:Y:S01]  /*14f0*/  FSETP.GEU.AND P3, PT, |R14|.reuse, 1.175494350822287508e-38, PT ;  /* 0x008000000e00780b */ /* 0x040fe20003f6e200 */
[C---:B------:R-:W-:Y:S01]  /*1500*/  FMUL R15, R14.reuse, 0.25 ;  /* 0x3e8000000e0f7820 */ /* 0x040fe20000400000 */
[----:B------:R-:W-:Y:S01]  /*1510*/  FSETP.GT.AND P0, PT, |R14|, 8.50705917302346158658e+37, PT ;  /* 0x7e8000000e00780b */ /* 0x000fe20003f04200 */
[----:B------:R-:W3:Y:S01]  /*1520*/  SHFL.BFLY PT, R17, R14, 0x1, 0x1f ;  /* 0x0c201f000e117f89 */ /* 0x000ee200000e0000 */
[----:B-1----:R-:W-:Y:S02]  /*1530*/  FMUL R19, R16, R19 ;  /* 0x0000001310137220 */ /* 0x002fe40000400000 */
[----:B------:R-:W-:-:S03]  /*1540*/  FSEL R15, R15, R14, P0 ;  /* 0x0000000e0f0f7208 */ /* 0x000fc60000000000 */
[----:B------:R-:W-:Y:S02]  /*1550*/  FSEL R19, R19, RZ, P2 ;  /* 0x000000ff13137208 */ /* 0x000fe40001000000 */
[----:B------:R-:W-:Y:S02]  /*1560*/  FSETP.NEU.AND P2, PT, R14, RZ, PT ;  /* 0x000000ff0e00720b */ /* 0x000fe40003f4d000 */
[----:B------:R-:W-:Y:S02]  /*1570*/  @!P3 FMUL R15, R15, 16777216 ;  /* 0x4b8000000f0fb820 */ /* 0x000fe40000400000 */
[----:B------:R-:W-:Y:S01]  /*1580*/  @P0 FMUL R20, R20, 0.25 ;  /* 0x3e80000014140820 */ /* 0x000fe20000400000 */
[----:B--2---:R-:W-:-:S03]  /*1590*/  FADD R3, -R2, R3 ;  /* 0x0000000302037221 */ /* 0x004fc60000000100 */
[----:B------:R-:W1:Y:S01]  /*15a0*/  MUFU.RCP R15, R15 ;  /* 0x0000000f000f7308 */ /* 0x000e620000001000 */
[C---:B------:R-:W-:Y:S01]  /*15b0*/  FFMA R2, R3.reuse, R19, R2 ;  /* 0x0000001303027223 */ /* 0x040fe20000000002 */
[----:B------:R-:W-:Y:S01]  /*15c0*/  FMUL R13, R3, R3 ;  /* 0x00000003030d7220 */ /* 0x000fe20000400000 */
[----:B------:R-:W-:Y:S01]  /*15d0*/  @!P3 FMUL R20, R20, 16777216 ;  /* 0x4b8000001414b820 */ /* 0x000fe20000400000 */
[----:B0-----:R-:W-:Y:S02]  /*15e0*/  FADD R10, R9, R10 ;  /* 0x0000000a090a7221 */ /* 0x001fe40000000000 */
[----:B------:R-:W-:Y:S01]  /*15f0*/  FMUL R13, R12, R13 ;  /* 0x0000000d0c0d7220 */ /* 0x000fe20000400000 */
[----:B------:R-:W0:Y:S03]  /*1600*/  SHFL.BFLY PT, R3, R2, 0x2, 0x1f ;  /* 0x0c401f0002037f89 */ /* 0x000e2600000e0000 */
[----:B------:R-:W-:Y:S01]  /*1610*/  FFMA R10, R19, R13, R10 ;  /* 0x0000000d130a7223 */ /* 0x000fe2000000000a */
[----:B---3--:R-:W-:-:S04]  /*1620*/  FADD R13, R14, R17 ;  /* 0x000000110e0d7221 */ /* 0x008fc80000000000 */
[----:B------:R-:W2:Y:S01]  /*1630*/  SHFL.BFLY PT, R9, R10, 0x2, 0x1f ;  /* 0x0c401f000a097f89 */ /* 0x000ea200000e0000 */
[----:B-1----:R-:W-:Y:S01]  /*1640*/  FMUL R20, R15, R20 ;  /* 0x000000140f147220 */ /* 0x002fe20000400000 */
[C---:B------:R-:W-:Y:S01]  /*1650*/  FSETP.GEU.AND P3, PT, |R13|.reuse, 1.175494350822287508e-38, PT ;  /* 0x008000000d00780b */ /* 0x040fe20003f6e200 */
[C---:B------:R-:W-:Y:S01]  /*1660*/  FMUL R16, R13.reuse, 0.25 ;  /* 0x3e8000000d107820 */ /* 0x040fe20000400000 */
[----:B------:R-:W-:Y:S02]  /*1670*/  FSETP.GT.AND P0, PT, |R13|, 8.50705917302346158658e+37, PT ;  /* 0x7e8000000d00780b */ /* 0x000fe40003f04200 */
[----:B------:R-:W-:Y:S02]  /*1680*/  FSEL R20, R20, RZ, P2 ;  /* 0x000000ff14147208 */ /* 0x000fe40001000000 */
[----:B------:R-:W-:Y:S02]  /*1690*/  FSEL R16, R16, R13, P0 ;  /* 0x0000000d10107208 */ /* 0x000fe40000000000 */
[----:B------:R-:W-:-:S02]  /*16a0*/  LOP3.LUT P2, RZ, R4, 0x1f, RZ, 0xc0, !PT ;  /* 0x0000001f04ff7812 */ /* 0x000fc4000784c0ff */
[----:B------:R-:W-:-:S03]  /*16b0*/  SHF.R.U32.HI R15, RZ, 0x5, R4 ;  /* 0x00000005ff0f7819 */ /* 0x000fc60000011604 */
[----:B------:R-:W-:Y:S01]  /*16c0*/  @!P3 FMUL R16, R16, 16777216 ;  /* 0x4b8000001010b820 */ /* 0x000fe20000400000 */
[----:B0-----:R-:W-:Y:S01]  /*16d0*/  FADD R3, -R2, R3 ;  /* 0x0000000302037221 */ /* 0x001fe20000000100 */
[----:B------:R-:W-:Y:S01]  /*16e0*/  @P0 FMUL R17, R17, 0.25 ;  /* 0x3e80000011110820 */ /* 0x000fe20000400000 */
[----:B------:R-:W-:Y:S02]  /*16f0*/  FSETP.NEU.AND P0, PT, R13, RZ, PT ;  /* 0x000000ff0d00720b */ /* 0x000fe40003f0d000 */
[C---:B------:R-:W-:Y:S01]  /*1700*/  FMUL R12, R3.reuse, R3 ;  /* 0x00000003030c7220 */ /* 0x040fe20000400000 */
[----:B------:R-:W-:Y:S01]  /*1710*/  FFMA R3, R3, R20, R2 ;  /* 0x0000001403037223 */ /* 0x000fe20000000002 */
[----:B------:R-:W0:Y:S01]  /*1720*/  MUFU.RCP R16, R16 ;  /* 0x0000001000107308 */ /* 0x000e220000001000 */
[----:B------:R-:W-:Y:S01]  /*1730*/  @!P3 FMUL R17, R17, 16777216 ;  /* 0x4b8000001111b820 */ /* 0x000fe20000400000 */
[----:B------:R-:W-:Y:S01]  /*1740*/  FMUL R12, R11, R12 ;  /* 0x0000000c0b0c7220 */ /* 0x000fe20000400000 */
[----:B--2---:R-:W-:Y:S01]  /*1750*/  FADD R9, R10, R9 ;  /* 0x000000090a097221 */ /* 0x004fe20000000000 */
[----:B------:R-:W1:Y:S01]  /*1760*/  SHFL.BFLY PT, R2, R3, 0x1, 0x1f ;  /* 0x0c201f0003027f89 */ /* 0x000e6200000e0000 */
[----:B------:R-:W-:-:S02]  /*1770*/  SGXT.U32 R15, R15, 0x2 ;  /* 0x000000020f0f781a */ /* 0x000fc40000000000 */
[----:B------:R-:W-:Y:S01]  /*1780*/  FFMA R9, R20, R12, R9 ;  /* 0x0000000c14097223 */ /* 0x000fe20000000009 */
[----:B------:R-:W-:Y:S01]  /*1790*/  ISETP.GE.AND P3, PT, R4, 0x8, PT ;  /* 0x000000080400780c */ /* 0x000fe20003f66270 */
[----:B------:R-:W-:-:S03]  /*17a0*/  CS2R R20, SRZ ;  /* 0x0000000000147805 */ /* 0x000fc6000001ff00 */
[----:B------:R-:W2:Y:S01]  /*17b0*/  SHFL.BFLY PT, R10, R9, 0x1, 0x1f ;  /* 0x0c201f00090a7f89 */ /* 0x000ea200000e0000 */
[----:B0-----:R-:W-:-:S05]  /*17c0*/  FMUL R17, R16, R17 ;  /* 0x0000001110117220 */ /* 0x001fca0000400000 */
[----:B------:R-:W-:Y:S01]  /*17d0*/  FSEL R17, R17, RZ, P0 ;  /* 0x000000ff11117208 */ /* 0x000fe20000000000 */
[----:B-1----:R-:W-:Y:S01]  /*17e0*/  FADD R12, -R3, R2 ;  /* 0x00000002030c7221 */ /* 0x002fe20000000100 */
[----:B------:R-:W-:-:S03]  /*17f0*/  LOP3.LUT R2, R4, 0x80, RZ, 0xc0, !PT ;  /* 0x0000008004027812 */ /* 0x000fc600078ec0ff */
[C---:B------:R-:W-:Y:S01]  /*1800*/  FMUL R11, R12.reuse, R12 ;  /* 0x0000000c0c0b7220 */ /* 0x040fe20000400000 */
[----:B------:R-:W-:Y:S01]  /*1810*/  SHF.R.U32.HI R16, RZ, 0x5, R2 ;  /* 0x00000005ff107819 */ /* 0x000fe20000011602 */
[----:B------:R-:W-:Y:S01]  /*1820*/  FFMA R3, R12, R17, R3 ;  /* 0x000000110c037223 */ /* 0x000fe20000000003 */
[----:B--2---:R-:W-:Y:S01]  /*1830*/  FADD R10, R9, R10 ;  /* 0x0000000a090a7221 */ /* 0x004fe20000000000 */
[----:B------:R-:W-:Y:S01]  /*1840*/  FMUL R11, R14, R11 ;  /* 0x0000000b0e0b7220 */ /* 0x000fe20000400000 */
[----:B------:R-:W-:-:S03]  /*1850*/  LOP3.LUT R16, R16, R15, RZ, 0xfc, !PT ;  /* 0x0000000f10107212 */ /* 0x000fc600078efcff */
[----:B------:R-:W-:Y:S02]  /*1860*/  FFMA R17, R17, R11, R10 ;  /* 0x0000000b11117223 */ /* 0x000fe4000000000a */
[----:B------:R-:W-:Y:S04]  /*1870*/  @!P2 STS [R16.X4+0x40], R13 ;  /* 0x0000400d1000a388 */ /* 0x000fe80000004800 */
[----:B------:R-:W-:Y:S04]  /*1880*/  @!P2 STS [R16.X4], R3 ;  /* 0x000000031000a388 */ /* 0x000fe80000004800 */
[----:B------:R-:W-:Y:S04]  /*1890*/  @!P2 STS [R16.X4+0x20], R17 ;  /* 0x000020111000a388 */ /* 0x000fe80000004800 */
[----:B------:R-:W-:Y:S06]  /*18a0*/  BAR.SYNC.DEFER_BLOCKING 0x0 ;  /* 0x0000000000007b1d */ /* 0x000fec0000010000 */
[----:B------:R-:W0:Y:S04]  /*18b0*/  @!P3 LDS R26, [R4.X4+0x40] ;  /* 0x00004000041ab984 */ /* 0x000e280000004800 */
[----:B------:R-:W1:Y:S04]  /*18c0*/  @!P3 LDS R24, [R4.X4] ;  /* 0x000000000418b984 */ /* 0x000e680000004800 */
[----:B------:R-:W-:Y:S04]  /*18d0*/  @!P3 LDS R25, [R4.X4+0x20] ;  /* 0x000020000419b984 */ /* 0x000fe80000004800 */
[----:B0-----:R-:W0:Y:S04]  /*18e0*/  SHFL.BFLY PT, R9, R26, 0x2, 0x1f ;  /* 0x0c401f001a097f89 */ /* 0x001e2800000e0000 */
[----:B-1----:R-:W1:Y:S01]  /*18f0*/  SHFL.BFLY PT, R3, R24, 0x2, 0x1f ;  /* 0x0c401f0018037f89 */ /* 0x002e6200000e0000 */
[----:B0-----:R-:W-:-:S04]  /*1900*/  FADD R11, R26, R9 ;  /* 0x000000091a0b7221 */ /* 0x001fc80000000000 */
[C---:B------:R-:W-:Y:S01]  /*1910*/  FMUL R10, R11.reuse, 0.25 ;  /* 0x3e8000000b0a7820 */ /* 0x040fe20000400000 */
[C---:B------:R-:W-:Y:S01]  /*1920*/  FSETP.GEU.AND P3, PT, |R11|.reuse, 1.175494350822287508e-38, PT ;  /* 0x008000000b00780b */ /* 0x040fe20003f6e200 */
[----:B------:R-:W0:Y:S01]  /*1930*/  SHFL.BFLY PT, R14, R11, 0x1, 0x1f ;  /* 0x0c201f000b0e7f89 */ /* 0x000e2200000e0000 */
[----:B------:R-:W-:Y:S01]  /*1940*/  FSETP.GT.AND P0, PT, |R11|, 8.50705917302346158658e+37, PT ;  /* 0x7e8000000b00780b */ /* 0x000fe20003f04200 */
[----:B-1----:R-:W-:-:S03]  /*1950*/  FADD R3, -R24, R3 ;  /* 0x0000000318037221 */ /* 0x002fc60000000100 */
[----:B------:R-:W-:Y:S01]  /*1960*/  FSEL R12, R10, R11, P0 ;  /* 0x0000000b0a0c7208 */ /* 0x000fe20000000000 */
[----:B------:R-:W-:Y:S01]  /*1970*/  FMUL R13, R3, R3 ;  /* 0x00000003030d7220 */ /* 0x000fe20000400000 */
[----:B------:R-:W1:Y:S03]  /*1980*/  SHFL.BFLY PT, R10, R25, 0x2, 0x1f ;  /* 0x0c401f00190a7f89 */ /* 0x000e6600000e0000 */
[----:B------:R-:W-:Y:S02]  /*1990*/  FMUL R13, R26, R13 ;  /* 0x0000000d1a0d7220 */ /* 0x000fe40000400000 */
[----:B------:R-:W-:Y:S02]  /*19a0*/  @!P3 FMUL R12, R12, 16777216 ;  /* 0x4b8000000c0cb820 */ /* 0x000fe40000400000 */
[----:B------:R-:W-:Y:S01]  /*19b0*/  @P0 FMUL R9, R9, 0.25 ;  /* 0x3e80000009090820 */ /* 0x000fe20000400000 */
[----:B------:R-:W-:-:S03]  /*19c0*/  FSETP.NEU.AND P0, PT, R11, RZ, PT ;  /* 0x000000ff0b00720b */ /* 0x000fc60003f0d000 */
[----:B------:R-:W2:Y:S01]  /*19d0*/  MUFU.RCP R12, R12 ;  /* 0x0000000c000c7308 */ /* 0x000ea20000001000 */
[----:B------:R-:W-:Y:S01]  /*19e0*/  @!P3 FMUL R9, R9, 16777216 ;  /* 0x4b8000000909b820 */ /* 0x000fe20000400000 */
[----:B0-----:R-:W-:-:S04]  /*19f0*/  FADD R15, R11, R14 ;  /* 0x0000000e0b0f7221 */ /* 0x001fc80000000000 */
[C---:B------:R-:W-:Y:S01]  /*1a00*/  FMUL R16, R15.reuse, 0.25 ;  /* 0x3e8000000f107820 */ /* 0x040fe20000400000 */
[----:B------:R-:W-:Y:S01]  /*1a10*/  FSETP.GEU.AND P3, PT, |R15|, 1.175494350822287508e-38, PT ;  /* 0x008000000f00780b */ /* 0x000fe20003f6e200 */
[----:B-1----:R-:W-:Y:S01]  /*1a20*/  FADD R10, R25, R10 ;  /* 0x0000000a190a7221 */ /* 0x002fe20000000000 */
[----:B--2---:R-:W-:-:S05]  /*1a30*/  FMUL R9, R12, R9 ;  /* 0x000000090c097220 */ /* 0x004fca0000400000 */
[----:B------:R-:W-:Y:S02]  /*1a40*/  FSEL R9, R9, RZ, P0 ;  /* 0x000000ff09097208 */ /* 0x000fe40000000000 */
[----:B------:R-:W-:-:S03]  /*1a50*/  FSETP.GT.AND P0, PT, |R15|, 8.50705917302346158658e+37, PT ;  /* 0x7e8000000f00780b */ /* 0x000fc60003f04200 */
[----:B------:R-:W-:Y:S01]  /*1a60*/  FFMA R3, R3, R9, R24 ;  /* 0x0000000903037223 */ /* 0x000fe20000000018 */
[----:B------:R-:W-:Y:S01]  /*1a70*/  FSEL R16, R16, R15, P0 ;  /* 0x0000000f10107208 */ /* 0x000fe20000000000 */
[----:B------:R-:W-:-:S03]  /*1a80*/  FFMA R10, R9, R13, R10 ;  /* 0x0000000d090a7223 */ /* 0x000fc6000000000a */
[----:B------:R-:W0:Y:S01]  /*1a90*/  SHFL.BFLY PT, R12, R3, 0x1, 0x1f ;  /* 0x0c201f00030c7f89 */ /* 0x000e2200000e0000 */
[----:B------:R-:W-:-:S03]  /*1aa0*/  @!P3 FMUL R16, R16, 16777216 ;  /* 0x4b8000001010b820 */ /* 0x000fc60000400000 */
[----:B------:R-:W1:Y:S01]  /*1ab0*/  SHFL.BFLY PT, R9, R10, 0x1, 0x1f ;  /* 0x0c201f000a097f89 */ /* 0x000e6200000e0000 */
[----:B------:R-:W2:Y:S01]  /*1ac0*/  MUFU.RCP R13, R16 ;  /* 0x00000010000d7308 */ /* 0x000ea20000001000 */
[----:B------:R-:W-:Y:S01]  /*1ad0*/  @P0 FMUL R14, R14, 0.25 ;  /* 0x3e8000000e0e0820 */ /* 0x000fe20000400000 */
[----:B------:R-:W-:-:S03]  /*1ae0*/  LOP3.LUT P0, RZ, R4, 0x3, RZ, 0xc0, !PT ;  /* 0x0000000304ff7812 */ /* 0x000fc6000780c0ff */
[----:B------:R-:W-:Y:S01]  /*1af0*/  @!P3 FMUL R14, R14, 16777216 ;  /* 0x4b8000000e0eb820 */ /* 0x000fe20000400000 */
[----:B------:R-:W-:Y:S02]  /*1b00*/  FSETP.NEU.AND P3, PT, R15, RZ, PT ;  /* 0x000000ff0f00720b */ /* 0x000fe40003f6d000 */
[----:B------:R-:W-:Y:S01]  /*1b10*/  ISETP.LT.AND P0, PT, R4, 0x8, !P0 ;  /* 0x000000080400780c */ /* 0x000fe20004701270 */
[----:B--2---:R-:W-:Y:S01]  /*1b20*/  FMUL R13, R13, R14 ;  /* 0x0000000e0d0d7220 */ /* 0x004fe20000400000 */
[----:B0-----:R-:W-:-:S04]  /*1b30*/  FADD R12, -R3, R12 ;  /* 0x0000000c030c7221 */ /* 0x001fc80000000100 */
[----:B------:R-:W-:-:S07]  /*1b40*/  FSEL R13, R13, RZ, P3 ;  /* 0x000000ff0d0d7208 */ /* 0x000fce0001800000 */
[----:B------:R-:W-:Y:S01]  /*1b50*/  @P0 STS [R4.X4+0x40], R15 ;  /* 0x0000400f04000388 */ /* 0x000fe20000004800 */
[----:B------:R-:W-:Y:S01]  /*1b60*/  FMUL R18, R12, R12 ;  /* 0x0000000c0c127220 */ /* 0x000fe20000400000 */
[----:B-1----:R-:W-:Y:S01]  /*1b70*/  FADD R14, R10, R9 ;  /* 0x000000090a0e7221 */ /* 0x002fe20000000000 */
[----:B------:R-:W-:Y:S02]  /*1b80*/  FFMA R3, R12, R13, R3 ;  /* 0x0000000d0c037223 */ /* 0x000fe40000000003 */
[----:B------:R-:W-:Y:S01]  /*1b90*/  FMUL R18, R11, R18 ;  /* 0x000000120b127220 */ /* 0x000fe20000400000 */
[----:B------:R-:W-:-:S03]  /*1ba0*/  IMAD.WIDE R10, R40, R41, c[0x0][0x160] ;  /* 0x00005800280a7625 */ /* 0x000fc600078e0229 */
[----:B------:R-:W-:Y:S01]  /*1bb0*/  FFMA R13, R13, R18, R14 ;  /* 0x000000120d0d7223 */ /* 0x000fe2000000000e */
[----:B------:R-:W-:Y:S04]  /*1bc0*/  @P0 STS [R4.X4], R3 ;  /* 0x0000000304000388 */ /* 0x000fe80000004800 */
[----:B------:R0:W-:Y:S04]  /*1bd0*/  @P0 STS [R4.X4+0x20], R13 ;  /* 0x0000200d04000388 */ /* 0x0001e80000004800 */
[----:B------:R-:W-:Y:S06]  /*1be0*/  BAR.SYNC.DEFER_BLOCKING 0x0 ;  /* 0x0000000000007b1d */ /* 0x000fec0000010000 */
[----:B------:R1:W2:Y:S01]  /*1bf0*/  @!P1 LDG.E.EF.128 R20, [R10.64] ;  /* 0x000000040a149981 */ /* 0x0002a2000c0e1d00 */
[----:B------:R-:W-:Y:S01]  /*1c00*/  LOP3.LUT R52, R4, 0xff, RZ, 0xc0, !PT ;  /* 0x000000ff04347812 */ /* 0x000fe200078ec0ff */
[----:B------:R-:W-:-:S02]  /*1c10*/  IMAD.MOV.U32 R51, RZ, RZ, 0x8 ;  /* 0x00000008ff337424 */ /* 0x000fc400078e00ff */
[----:B------:R-:W-:Y:S02]  /*1c20*/  IMAD.MOV.U32 R53, RZ, RZ, 0x10 ;  /* 0x00000010ff357424 */ /* 0x000fe400078e00ff */
[----:B------:R-:W-:-:S04]  /*1c30*/  IMAD.WIDE.U32 R50, R52, R51, c[0x0][0x170] ;  /* 0x00005c0034327625 */ /* 0x000fc800078e0033 */
[----:B------:R-:W-:Y:S01]  /*1c40*/  IMAD.WIDE.U32 R52, R52, R53, c[0x0][0x168] ;  /* 0x00005a0034347625 */ /* 0x000fe200078e0035 */
[----:B------:R-:W3:Y:S04]  /*1c50*/  LDG.E.EL.64 R38, [R50.64+0x1800] ;  /* 0x0018000432267981 */ /* 0x000ee8000c2e1b00 */
[----:B------:R-:W4:Y:S04]  /*1c60*/  LDG.E.EL.128 R16, [R52.64+0x3000] ;  /* 0x0030000434107981 */ /* 0x000f28000c2e1d00 */
[----:B------:R-:W5:Y:S04]  /*1c70*/  LDG.E.EL.64 R42, [R50.64] ;  /* 0x00000004322a7981 */ /* 0x000f68000c2e1b00 */
[----:B0-----:R-:W3:Y:S01]  /*1c80*/  LDG.E.EL.128 R12, [R52.64] ;  /* 0x00000004340c7981 */ /* 0x001ee2000c2e1d00 */
[----:B------:R-:W-:Y:S01]  /*1c90*/  SHF.R.U32.HI R9, RZ, 0x3, R2 ;  /* 0x00000003ff097819 */ /* 0x000fe20000011602 */
[----:B-1----:R-:W-:-:S02]  /*1ca0*/  IMAD.MOV.U32 R11, RZ, RZ, 0x39aaaaab ;  /* 0x39aaaaabff0b7424 */ /* 0x002fc400078e00ff */
[C---:B------:R-:W-:Y:S02]  /*1cb0*/  IMAD.SHL.U32 R27, R4.reuse, 0x8, RZ ;  /* 0x00000008041b7824 */ /* 0x040fe400078e00ff */
[----:B------:R-:W0:Y:S01]  /*1cc0*/  LDS R10, [R9+0x20] ;  /* 0x00002000090a7984 */ /* 0x000e220000000800 */
[----:B------:R-:W-:Y:S02]  /*1cd0*/  IMAD.SHL.U32 R36, R4, 0x4, RZ ;  /* 0x0000000404247824 */ /* 0x000fe400078e00ff */
[----:B------:R-:W-:Y:S01]  /*1ce0*/  SHF.R.U32.HI R49, RZ, 0x6, R27 ;  /* 0x00000006ff317819 */ /* 0x000fe2000001161b */
[----:B------:R1:W1:Y:S02]  /*1cf0*/  LDS R3, [R9] ;  /* 0x0000000009037984 */ /* 0x0002640000000800 */
[----:B------:R-:W-:Y:S02]  /*1d00*/  LOP3.LUT R36, R36, 0x3fc, RZ, 0xc0, !PT ;  /* 0x000003fc24247812 */ /* 0x000fe400078ec0ff */
[----:B------:R-:W-:Y:S01]  /*1d10*/  LOP3.LUT R49, R49, 0x10, RZ, 0xc0, !PT ;  /* 0x0000001031317812 */ /* 0x000fe200078ec0ff */
[----:B0-----:R-:W-:Y:S01]  /*1d20*/  FFMA R24, R10, R11, 9.9999999747524270788e-07 ;  /* 0x358637bd0a187423 */ /* 0x001fe2000000000b */
[----:B------:R-:W-:-:S02]  /*1d30*/  LOP3.LUT R10, R27, 0x7f8, RZ, 0xc0, !PT ;  /* 0x000007f81b0a7812 */ /* 0x000fc400078ec0ff */
[----:B------:R-:W-:Y:S01]  /*1d40*/  SHF.R.U32.HI R11, RZ, 0x8, R27 ;  /* 0x00000008ff0b7819 */ /* 0x000fe2000001161b */
[----:B-1----:R-:W0:Y:S03]  /*1d50*/  MUFU.RSQ R9, R24 ;  /* 0x0000001800097308 */ /* 0x002e260000001400 */
[C---:B------:R-:W-:Y:S01]  /*1d60*/  LOP3.LUT R11, R10.reuse, 0x4, R11, 0xf8, !PT ;  /* 0x000000040a0b7812 */ /* 0x040fe200078ef80b */
[----:B------:R-:W-:Y:S01]  /*1d70*/  IMAD R10, R10, 0x4, R49 ;  /* 0x000000040a0a7824 */ /* 0x000fe200078e0231 */
[----:B------:R-:W-:Y:S01]  /*1d80*/  BAR.SYNC.DEFER_BLOCKING 0x0 ;  /* 0x0000000000007b1d */ /* 0x000fe20000010000 */
[C---:B--2---:R-:W-:Y:S01]  /*1d90*/  PRMT R25, R20.reuse, 0x7632, R25 ;  /* 0x0000763214197816 */ /* 0x044fe20000000019 */
[----:B------:R-:W-:Y:S01]  /*1da0*/  IMAD.U32 R26, R20, 0x10000, RZ ;  /* 0x00010000141a7824 */ /* 0x000fe200078e00ff */
[C---:B------:R-:W-:Y:S01]  /*1db0*/  PRMT R20, R21.reuse, 0x7632, R20 ;  /* 0x0000763215147816 */ /* 0x040fe20000000014 */
[----:B------:R-:W-:Y:S01]  /*1dc0*/  IMAD.U32 R30, R21, 0x10000, RZ ;  /* 0x00010000151e7824 */ /* 0x000fe200078e00ff */
[C---:B------:R-:W-:Y:S01]  /*1dd0*/  PRMT R21, R22.reuse, 0x7632, R21 ;  /* 0x0000763216157816 */ /* 0x040fe20000000015 */
[----:B------:R-:W-:Y:S01]  /*1de0*/  IMAD.U32 R32, R22, 0x10000, RZ ;  /* 0x0001000016207824 */ /* 0x000fe200078e00ff */
[C---:B------:R-:W-:Y:S01]  /*1df0*/  PRMT R22, R23.reuse, 0x7632, R22 ;  /* 0x0000763217167816 */ /* 0x040fe20000000016 */
[----:B------:R-:W-:Y:S01]  /*1e00*/  IMAD.U32 R34, R23, 0x10000, RZ ;  /* 0x0001000017227824 */ /* 0x000fe200078e00ff */
[----:B------:R-:W-:Y:S01]  /*1e10*/  FADD R44, -R3, R26 ;  /* 0x0000001a032c7221 */ /* 0x000fe20000000100 */
[----:B------:R-:W-:Y:S01]  /*1e20*/  IMAD.U32 R28, R25, 0x10000, RZ ;  /* 0x00010000191c7824 */ /* 0x000fe200078e00ff */
[C---:B------:R-:W-:Y:S01]  /*1e30*/  FADD R46, -R3.reuse, R32 ;  /* 0x00000020032e7221 */ /* 0x040fe20000000100 */
[----:B------:R-:W-:Y:S01]  /*1e40*/  IMAD.U32 R20, R20, 0x10000, RZ ;  /* 0x0001000014147824 */ /* 0x000fe200078e00ff */
[----:B------:R-:W-:Y:S01]  /*1e50*/  FADD R30, -R3, R30 ;  /* 0x0000001e031e7221 */ /* 0x000fe20000000100 */
[----:B------:R-:W-:Y:S01]  /*1e60*/  IMAD.U32 R26, R21, 0x10000, RZ ;  /* 0x00010000151a7824 */ /* 0x000fe200078e00ff */
[C---:B------:R-:W-:Y:S01]  /*1e70*/  FADD R48, -R3.reuse, R34 ;  /* 0x0000002203307221 */ /* 0x040fe20000000100 */
[----:B------:R-:W-:Y:S01]  /*1e80*/  IMAD.U32 R22, R22, 0x10000, RZ ;  /* 0x0001000016167824 */ /* 0x000fe200078e00ff */
[C---:B------:R-:W-:Y:S01]  /*1e90*/  FADD R28, -R3.reuse, R28 ;  /* 0x0000001c031c7221 */ /* 0x040fe20000000100 */
[C---:B------:R-:W-:Y:S01]  /*1ea0*/  FADD R32, -R3.reuse, R20 ;  /* 0x0000001403207221 */ /* 0x040fe20000000100 */
[C---:B------:R-:W-:Y:S01]  /*1eb0*/  FADD R34, -R3.reuse, R26 ;  /* 0x0000001a03227221 */ /* 0x040fe20000000100 */
[----:B------:R-:W-:Y:S01]  /*1ec0*/  FADD R56, -R3, R22 ;  /* 0x0000001603387221 */ /* 0x000fe20000000100 */
[C---:B0-----:R-:W-:Y:S01]  /*1ed0*/  FMUL R20, R9.reuse, R44 ;  /* 0x0000002c09147220 */ /* 0x041fe20000400000 */
[C---:B------:R-:W-:Y:S01]  /*1ee0*/  FMUL R22, R9.reuse, R30 ;  /* 0x0000001e09167220 */ /* 0x040fe20000400000 */
[C---:B------:R-:W-:Y:S01]  /*1ef0*/  FMUL R21, R9.reuse, R28 ;  /* 0x0000001c09157220 */ /* 0x040fe20000400000 */
[C---:B------:R-:W-:Y:S01]  /*1f00*/  FMUL R23, R9.reuse, R32 ;  /* 0x0000002009177220 */ /* 0x040fe20000400000 */
[C---:B------:R-:W-:Y:S01]  /*1f10*/  FMUL R24, R9.reuse, R46 ;  /* 0x0000002e09187220 */ /* 0x040fe20000400000 */
[C---:B------:R-:W-:Y:S01]  /*1f20*/  FMUL R26, R9.reuse, R48 ;  /* 0x00000030091a7220 */ /* 0x040fe20000400000 */
[C---:B------:R-:W-:Y:S01]  /*1f30*/  FMUL R25, R9.reuse, R34 ;  /* 0x0000002209197220 */ /* 0x040fe20000400000 */
[----:B------:R-:W-:Y:S01]  /*1f40*/  FMUL R27, R9, R56 ;  /* 0x00000038091b7220 */ /* 0x000fe20000400000 */
[----:B------:R0:W-:Y:S01]  /*1f50*/  STS.128 [R10], R20 ;  /* 0x000000140a007388 */ /* 0x0001e20000000c00 */
[C---:B---3--:R-:W-:Y:S01]  /*1f60*/  IMAD.U32 R45, R38.reuse, 0x10000, RZ ;  /* 0x00010000262d7824 */ /* 0x048fe200078e00ff */
[C---:B------:R-:W-:Y:S01]  /*1f70*/  PRMT R37, R39.reuse, 0x7632, R37 ;  /* 0x0000763227257816 */ /* 0x040fe20000000025 */
[----:B------:R-:W-:Y:S01]  /*1f80*/  IMAD.U32 R39, R39, 0x10000, RZ ;  /* 0x0001000027277824 */ /* 0x000fe200078e00ff */
[----:B------:R-:W-:Y:S01]  /*1f90*/  STS.128 [R11.X4+0x10], R24 ;  /* 0x000010180b007388 */ /* 0x000fe20000004c00 */
[----:B------:R-:W-:Y:S01]  /*1fa0*/  PRMT R38, R38, 0x7632, R38 ;  /* 0x0000763226267816 */ /* 0x000fe20000000026 */
[----:B----4-:R-:W-:Y:S01]  /*1fb0*/  FADD R45, R16, R45 ;  /* 0x0000002d102d7221 */ /* 0x010fe20000000000 */
[----:B-----5:R-:W-:Y:S01]  /*1fc0*/  PRMT R16, R43, 0x7632, R16 ;  /* 0x000076322b107816 */ /* 0x020fe20000000010 */
[----:B------:R-:W-:Y:S01]  /*1fd0*/  BAR.SYNC.DEFER_BLOCKING 0x0 ;  /* 0x0000000000007b1d */ /* 0x000fe20000010000 */
[----:B------:R-:W-:Y:S01]  /*1fe0*/  IMAD.U32 R44, R37, 0x10000, RZ ;  /* 0x00010000252c7824 */ /* 0x000fe200078e00ff */
[----:B------:R-:W-:Y:S01]  /*1ff0*/  FADD R18, R18, R39 ;  /* 0x0000002712127221 */ /* 0x000fe20000000000 */
[----:B------:R-:W-:Y:S01]  /*2000*/  IMAD.U32 R38, R38, 0x10000, RZ ;  /* 0x0001000026267824 */ /* 0x000fe200078e00ff */
[----:B------:R-:W-:Y:S01]  /*2010*/  FADD R45, R45, 1 ;  /* 0x3f8000002d2d7421 */ /* 0x000fe20000000000 */
[----:B------:R-:W-:Y:S01]  /*2020*/  FADD R19, R19, R44 ;  /* 0x0000002c13137221 */ /* 0x000fe20000000000 */
[----:B------:R-:W-:Y:S01]  /*2030*/  IMAD.U32 R43, R43, 0x10000, RZ ;  /* 0x000100002b2b7824 */ /* 0x000fe200078e00ff */
[----:B------:R-:W-:Y:S01]  /*2040*/  FADD R17, R17, R38 ;  /* 0x0000002611117221 */ /* 0x000fe20000000000 */
[C---:B0-----:R-:W-:Y:S01]  /*2050*/  PRMT R20, R42.reuse, 0x7632, R20 ;  /* 0x000076322a147816 */ /* 0x041fe20000000014 */
[----:B------:R-:W-:Y:S01]  /*2060*/  IMAD.U32 R21, R42, 0x10000, RZ ;  /* 0x000100002a157824 */ /* 0x000fe200078e00ff */
[----:B------:R-:W-:Y:S01]  /*2070*/  FADD R14, R14, R43 ;  /* 0x0000002b0e0e7221 */ /* 0x000fe20000000000 */
[----:B------:R-:W-:Y:S01]  /*2080*/  IMAD.U32 R16, R16, 0x10000, RZ ;  /* 0x0001000010107824 */ /* 0x000fe200078e00ff */
[----:B------:R-:W-:Y:S01]  /*2090*/  FADD R48, R19, 1 ;  /* 0x3f80000013307421 */ /* 0x000fe20000000000 */
[----:B------:R-:W-:Y:S01]  /*20a0*/  IMAD.U32 R20, R20, 0x10000, RZ ;  /* 0x0001000014147824 */ /* 0x000fe200078e00ff */
[----:B------:R-:W-:Y:S01]  /*20b0*/  FADD R12, R12, R21 ;  /* 0x000000150c0c7221 */ /* 0x000fe20000000000 */
[----:B------:R-:W-:Y:S01]  /*20c0*/  FADD R15, R15, R16 ;  /* 0x000000100f0f7221 */ /* 0x000fe20000000000 */
[----:B------:R-:W-:Y:S01]  /*20d0*/  FADD R47, R18, 1 ;  /* 0x3f800000122f7421 */ /* 0x000fe20000000000 */
[----:B------:R-:W-:Y:S01]  /*20e0*/  FADD R13, R13, R20 ;  /* 0x000000140d0d7221 */ /* 0x000fe20000000000 */
[----:B------:R-:W-:Y:S01]  /*20f0*/  FADD R46, R17, 1 ;  /* 0x3f800000112e7421 */ /* 0x000fe20000000000 */
[C---:B------:R-:W-:Y:S01]  /*2100*/  IMAD.SHL.U32 R17, R36.reuse, 0x2, RZ ;  /* 0x0000000224117824 */ /* 0x040fe200078e00ff */
[----:B------:R-:W-:Y:S01]  /*2110*/  CS2R R20, SRZ ;  /* 0x0000000000147805 */ /* 0x000fe2000001ff00 */
[----:B------:R-:W-:Y:S01]  /*2120*/  IMAD.SHL.U32 R16, R36, 0x4, RZ ;  /* 0x0000000424107824 */ /* 0x000fe200078e00ff */
[----:B------:R-:W-:Y:S01]  /*2130*/  CS2R R22, SRZ ;  /* 0x0000000000167805 */ /* 0x000fe2000001ff00 */
[----:B------:R-:W0:Y:S02]  /*2140*/  LDS.128 R28, [R36.X4] ;  /* 0x00000000241c7984 */ /* 0x000e240000004c00 */
[----:B------:R-:W-:-:S02]  /*2150*/  IMAD.IADD R49, R49, 0x1, R16 ;  /* 0x0000000131317824 */ /* 0x000fc400078e0210 */
[----:B------:R-:W1:Y:S01]  /*2160*/  LDS.128 R32, [R36.X4+0x1010] ;  /* 0x0010100024207984 */ /* 0x000e620000004c00 */
[----:B0-----:R-:W-:Y:S01]  /*2170*/  FFMA R37, R31, R48, R15 ;  /* 0x000000301f257223 */ /* 0x001fe2000000000f */
[----:B------:R-:W-:Y:S01]  /*2180*/  FFMA R38, R30, R47, R14 ;  /* 0x0000002f1e267223 */ /* 0x000fe2000000000e */
[--C-:B------:R-:W-:Y:S01]  /*2190*/  FFMA R39, R28, R45, R12.reuse ;  /* 0x0000002d1c277223 */ /* 0x100fe2000000000c */
[--C-:B------:R-:W-:Y:S01]  /*21a0*/  FFMA R44, R29, R46, R13.reuse ;  /* 0x0000002e1d2c7223 */ /* 0x100fe2000000000d */
[----:B-1----:R-:W-:Y:S01]  /*21b0*/  FFMA R45, R45, R32, R12 ;  /* 0x000000202d2d7223 */ /* 0x002fe2000000000c */
[----:B------:R-:W-:Y:S01]  /*21c0*/  FFMA R46, R46, R33, R13 ;  /* 0x000000212e2e7223 */ /* 0x000fe2000000000d */
[----:B------:R-:W-:Y:S01]  /*21d0*/  FFMA R47, R47, R34, R14 ;  /* 0x000000222f2f7223 */ /* 0x000fe2000000000e */
[----:B------:R-:W-:Y:S01]  /*21e0*/  FFMA R48, R48, R35, R15 ;  /* 0x0000002330307223 */ /* 0x000fe2000000000f */
[----:B------:R-:W-:Y:S01]  /*21f0*/  F2FP.BF16.PACK_AB R12, R44, R39 ;  /* 0x000000272c0c723e */ /* 0x000fe200000010ff */
[----:B------:R-:W-:Y:S01]  /*2200*/  IMAD.WIDE R28, R40, R41, c[0x0][0x178] ;  /* 0x00005e00281c7625 */ /* 0x000fe200078e0229 */
[----:B------:R-:W-:Y:S01]  /*2210*/  F2FP.BF16.PACK_AB R13, R37, R38 ;  /* 0x00000026250d723e */ /* 0x000fe200000010ff */
[----:B------:R-:W-:Y:S01]  /*2220*/  BAR.SYNC.DEFER_BLOCKING 0x0 ;  /* 0x0000000000007b1d */ /* 0x000fe20000010000 */
[----:B------:R-:W-:-:S02]  /*2230*/  F2FP.BF16.PACK_AB R14, R46, R45 ;  /* 0x0000002d2e0e723e */ /* 0x000fc400000010ff */
[----:B------:R-:W-:-:S03]  /*2240*/  F2FP.BF16.PACK_AB R15, R48, R47 ;  /* 0x0000002f300f723e */ /* 0x000fc600000010ff */
[----:B------:R-:W-:Y:S04]  /*2250*/  STS.64 [R17], R12 ;  /* 0x0000000c11007388 */ /* 0x000fe80000000a00 */
[----:B------:R-:W-:Y:S04]  /*2260*/  STS.64 [R17+0x810], R14 ;  /* 0x0008100e11007388 */ /* 0x000fe80000000a00 */
[----:B------:R-:W-:Y:S06]  /*2270*/  BAR.SYNC.DEFER_BLOCKING 0x0 ;  /* 0x0000000000007b1d */ /* 0x000fec0000010000 */
[----:B------:R-:W0:Y:S04]  /*2280*/  LDS.128 R24, [R49] ;  /* 0x0000000031187984 */ /* 0x000e280000000c00 */
[----:B0-----:R0:W-:Y:S04]  /*2290*/  @!P1 STG.E.128 [R28.64], R24 ;  /* 0x000000181c009986 */ /* 0x0011e8000c101d04 */
[----:B------:R-:W2:Y:S04]  /*22a0*/  @!P1 LDG.E.EF.128 R20, [R54.64] ;  /* 0x0000000436149981 */ /* 0x000ea8000c0e1d00 */
[----:B------:R-:W3:Y:S04]  /*22b0*/  LDG.E.EL.64 R40, [R50.64+0x2000] ;  /* 0x0020000432287981 */ /* 0x000ee8000c2e1b00 */
[----:B------:R1:W4:Y:S04]  /*22c0*/  LDG.E.EL.128 R12, [R52.64+0x4000] ;  /* 0x00400004340c7981 */ /* 0x000328000c2e1d00 */
[----:B------:R-:W5:Y:S04]  /*22d0*/  LDG.E.EL.64 R42, [R50.64+0x800] ;  /* 0x00080004322a7981 */ /* 0x000f68000c2e1b00 */
[----:B------:R1:W3:Y:S01]  /*22e0*/  LDG.E.EL.128 R16, [R52.64+0x1000] ;  /* 0x0010000434107981 */ /* 0x0002e2000c2e1d00 */
[----:B0-----:R-:W-:-:S03]  /*22f0*/  IMAD.SHL.U32 R28, R4, 0x4, RZ ;  /* 0x00000004041c7824 */ /* 0x001fc600078e00ff */
        /* <DEDUP_REMOVED lines=9> */
[C---:B------:R-:W-:Y:S01]  /*2390*/  FADD R32, -R3.reuse, R32 ;  /* 0x0000002003207221 */ /* 0x040fe20000000100 */
[----:B------:R-:W-:Y:S01]  /*23a0*/  IMAD.U32 R30, R30, 0x10000, RZ ;  /* 0x000100001e1e7824 */ /* 0x000fe200078e00ff */
[C---:B------:R-:W-:Y:S01]  /*23b0*/  FADD R34, -R3.reuse, R34 ;  /* 0x0000002203227221 */ /* 0x040fe20000000100 */
[----:B------:R-:W-:Y:S01]  /*23c0*/  IMAD.U32 R20, R20, 0x10000, RZ ;  /* 0x0001000014147824 */ /* 0x000fe200078e00ff */
[----:B------:R-:W-:Y:S01]  /*23d0*/  FADD R56, -R3, R54 ;  /* 0x0000003603387221 */ /* 0x000fe20000000100 */
[----:B------:R-:W-:Y:S01]  /*23e0*/  IMAD.U32 R26, R21, 0x10000, RZ ;  /* 0x00010000151a7824 */ /* 0x000fe200078e00ff */
[C---:B------:R-:W-:Y:S01]  /*23f0*/  FADD R30, -R3.reuse, R30 ;  /* 0x0000001e031e7221 */ /* 0x040fe20000000100 */
[----:B------:R-:W-:Y:S01]  /*2400*/  IMAD.U32 R22, R22, 0x10000, RZ ;  /* 0x0001000016167824 */ /* 0x000fe200078e00ff */
[C---:B-1----:R-:W-:Y:S01]  /*2410*/  FADD R52, -R3.reuse, R20 ;  /* 0x0000001403347221 */ /* 0x042fe20000000100 */
[C---:B------:R-:W-:Y:S01]  /*2420*/  FADD R24, -R3.reuse, R24 ;  /* 0x0000001803187221 */ /* 0x040fe20000000100 */
[C---:B------:R-:W-:Y:S01]  /*2430*/  FADD R54, -R3.reuse, R26 ;  /* 0x0000001a03367221 */ /* 0x040fe20000000100 */
[----:B------:R-:W-:Y:S01]  /*2440*/  FADD R58, -R3, R22 ;  /* 0x00000016033a7221 */ /* 0x000fe20000000100 */
[C---:B------:R-:W-:Y:S01]  /*2450*/  FMUL R20, R9.reuse, R32 ;  /* 0x0000002009147220 */ /* 0x040fe20000400000 */
        /* <DEDUP_REMOVED lines=8> */
[----:B------:R-:W-:Y:S01]  /*24e0*/  LOP3.LUT R32, R28, 0x3fc, RZ, 0xc0, !PT ;  /* 0x000003fc1c207812 */ /* 0x000fe200078ec0ff */
[C---:B---3--:R-:W-:Y:S01]  /*24f0*/  IMAD.U32 R53, R40.reuse, 0x10000, RZ ;  /* 0x0001000028357824 */ /* 0x048fe200078e00ff */
[----:B------:R-:W-:Y:S01]  /*2500*/  PRMT R52, R41, 0x7632, R52 ;  /* 0x0000763229347816 */ /* 0x000fe20000000034 */
[----:B------:R-:W-:Y:S01]  /*2510*/  STS.128 [R11.X4+0x10], R24 ;  /* 0x000010180b007388 */ /* 0x000fe20000004c00 */
[----:B------:R-:W-:Y:S01]  /*2520*/  PRMT R40, R40, 0x7632, R40 ;  /* 0x0000763228287816 */ /* 0x000fe20000000028 */
[----:B----4-:R-:W-:Y:S01]  /*2530*/  FADD R53, R12, R53 ;  /* 0x000000350c357221 */ /* 0x010fe20000000000 */
[----:B-----5:R-:W-:Y:S01]  /*2540*/  PRMT R12, R43, 0x7632, R12 ;  /* 0x000076322b0c7816 */ /* 0x020fe2000000000c */
[----:B------:R-:W-:Y:S01]  /*2550*/  BAR.SYNC.DEFER_BLOCKING 0x0 ;  /* 0x0000000000007b1d */ /* 0x000fe20000010000 */
[----:B------:R-:W-:Y:S01]  /*2560*/  IMAD.U32 R41, R41, 0x10000, RZ ;  /* 0x0001000029297824 */ /* 0x000fe200078e00ff */
[----:B------:R-:W-:Y:S01]  /*2570*/  FADD R53, R53, 1 ;  /* 0x3f80000035357421 */ /* 0x000fe20000000000 */
[----:B------:R-:W-:-:S02]  /*2580*/  IMAD.U32 R52, R52, 0x10000, RZ ;  /* 0x0001000034347824 */ /* 0x000fc400078e00ff */
[----:B------:R-:W-:Y:S01]  /*2590*/  IMAD.U32 R40, R40, 0x10000, RZ ;  /* 0x0001000028287824 */ /* 0x000fe200078e00ff */
[----:B------:R-:W-:Y:S01]  /*25a0*/  FADD R14, R14, R41 ;  /* 0x000000290e0e7221 */ /* 0x000fe20000000000 */
[----:B------:R-:W-:Y:S01]  /*25b0*/  IMAD.U32 R43, R43, 0x10000, RZ ;  /* 0x000100002b2b7824 */ /* 0x000fe200078e00ff */
[----:B0-----:R-:W-:Y:S01]  /*25c0*/  PRMT R20, R42, 0x7632, R20 ;  /* 0x000076322a147816 */ /* 0x001fe20000000014 */
[----:B------:R-:W-:Y:S01]  /*25d0*/  IMAD.U32 R12, R12, 0x10000, RZ ;  /* 0x000100000c0c7824 */ /* 0x000fe200078e00ff */
[----:B------:R-:W-:Y:S01]  /*25e0*/  FADD R15, R15, R52 ;  /* 0x000000340f0f7221 */ /* 0x000fe20000000000 */
[----:B------:R-:W-:Y:S01]  /*25f0*/  IMAD.U32 R21, R42, 0x10000, RZ ;  /* 0x000100002a157824 */ /* 0x000fe200078e00ff */
[----:B------:R-:W-:Y:S01]  /*2600*/  FADD R40, R13, R40 ;  /* 0x000000280d287221 */ /* 0x000fe20000000000 */
[----:B------:R-:W-:Y:S01]  /*2610*/  IMAD.U32 R20, R20, 0x10000, RZ ;  /* 0x0001000014147824 */ /* 0x000fe200078e00ff */
[----:B------:R-:W-:Y:S01]  /*2620*/  FADD R18, R18, R43 ;  /* 0x0000002b12127221 */ /* 0x000fe20000000000 */
[----:B------:R-:W-:Y:S01]  /*2630*/  FADD R19, R19, R12 ;  /* 0x0000000c13137221 */ /* 0x000fe20000000000 */
[----:B------:R-:W-:Y:S01]  /*2640*/  FADD R13, R14, 1 ;  /* 0x3f8000000e0d7421 */ /* 0x000fe20000000000 */
[----:B------:R-:W-:Y:S01]  /*2650*/  FADD R17, R17, R20 ;  /* 0x0000001411117221 */ /* 0x000fe20000000000 */
[----:B------:R-:W-:Y:S01]  /*2660*/  IMAD.SHL.U32 R20, R4, 0x4, RZ ;  /* 0x0000000404147824 */ /* 0x000fe200078e00ff */
[----:B------:R-:W-:Y:S01]  /*2670*/  FADD R16, R16, R21 ;  /* 0x0000001510107221 */ /* 0x000fe20000000000 */
[----:B------:R-:W-:Y:S01]  /*2680*/  FADD R12, R15, 1 ;  /* 0x3f8000000f0c7421 */ /* 0x000fe20000000000 */
[----:B------:R-:W-:Y:S01]  /*2690*/  FADD R40, R40, 1 ;  /* 0x3f80000028287421 */ /* 0x000fe20000000000 */
[----:B------:R-:W-:Y:S01]  /*26a0*/  IADD3 R23, R8, 0x400, RZ ;  /* 0x0000040008177810 */ /* 0x000fe20007ffe0ff */
[----:B------:R-:W0:Y:S04]  /*26b0*/  LDS.128 R28, [R36.X4] ;  /* 0x00000000241c7984 */ /* 0x000e280000004c00 */
[----:B------:R-:W1:Y:S01]  /*26c0*/  LDS.128 R32, [R32.X4+0x1010] ;  /* 0x0010100020207984 */ /* 0x000e620000004c00 */
[----:B0-----:R-:W-:Y:S01]  /*26d0*/  FFMA R43, R30, R13, R18 ;  /* 0x0000000d1e2b7223 */ /* 0x001fe20000000012 */
[----:B------:R-:W-:Y:S01]  /*26e0*/  FFMA R24, R31, R12, R19 ;  /* 0x0000000c1f187223 */ /* 0x000fe20000000013 */
[--C-:B------:R-:W-:Y:S01]  /*26f0*/  FFMA R25, R28, R53, R16.reuse ;  /* 0x000000351c197223 */ /* 0x100fe20000000010 */
[----:B------:R-:W-:Y:S01]  /*2700*/  FFMA R26, R29, R40, R17 ;  /* 0x000000281d1a7223 */ /* 0x000fe20000000011 */
[----:B-1----:R-:W-:Y:S01]  /*2710*/  FFMA R32, R53, R32, R16 ;  /* 0x0000002035207223 */ /* 0x002fe20000000010 */
[----:B------:R-:W-:Y:S01]  /*2720*/  LOP3.LUT R30, R20, 0x3fc, RZ, 0xc0, !PT ;  /* 0x000003fc141e7812 */ /* 0x000fe200078ec0ff */
[----:B------:R-:W-:Y:S01]  /*2730*/  FFMA R34, R13, R34, R18 ;  /* 0x000000220d227223 */ /* 0x000fe20000000012 */
[----:B------:R-:W-:Y:S01]  /*2740*/  FFMA R35, R12, R35, R19 ;  /* 0x000000230c237223 */ /* 0x000fe20000000013 */
[----:B------:R-:W-:Y:S01]  /*2750*/  BAR.SYNC.DEFER_BLOCKING 0x0 ;  /* 0x0000000000007b1d */ /* 0x000fe20000010000 */
[----:B------:R-:W-:Y:S01]  /*2760*/  FFMA R27, R40, R33, R17 ;  /* 0x00000021281b7223 */ /* 0x000fe20000000011 */
[----:B------:R-:W-:Y:S01]  /*2770*/  IMAD.SHL.U32 R29, R30, 0x2, RZ ;  /* 0x000000021e1d7824 */ /* 0x000fe200078e00ff */
[----:B------:R-:W-:Y:S01]  /*2780*/  F2FP.BF16.PACK_AB R21, R24, R43 ;  /* 0x0000002b1815723e */ /* 0x000fe200000010ff */
[----:B------:R-:W-:Y:S01]  /*2790*/  IMAD.MOV.U32 R28, RZ, RZ, 0x2 ;  /* 0x00000002ff1c7424 */ /* 0x000fe200078e00ff */
[----:B------:R-:W-:Y:S01]  /*27a0*/  F2FP.BF16.PACK_AB R20, R26, R25 ;  /* 0x000000191a14723e */ /* 0x000fe200000010ff */
[----:B------:R-:W-:Y:S01]  /*27b0*/  CS2R R16, SRZ ;  /* 0x0000000000107805 */ /* 0x000fe2000001ff00 */
[----:B------:R-:W-:Y:S01]  /*27c0*/  F2FP.BF16.PACK_AB R41, R35, R34 ;  /* 0x000000222329723e */ /* 0x000fe200000010ff */
[----:B------:R-:W-:Y:S01]  /*27d0*/  CS2R R18, SRZ ;  /* 0x0000000000127805 */ /* 0x000fe2000001ff00 */
[----:B------:R-:W-:Y:S01]  /*27e0*/  F2FP.BF16.PACK_AB R40, R27, R32 ;  /* 0x000000201b28723e */ /* 0x000fe200000010ff */
[-C--:B------:R-:W-:Y:S01]  /*27f0*/  IMAD.WIDE R22, R23, R28.reuse, c[0x0][0x178] ;  /* 0x00005e0017167625 */ /* 0x080fe200078e021c */
[----:B------:R-:W-:Y:S01]  /*2800*/  IADD3 R31, R8, 0x800, RZ ;  /* 0x00000800081f7810 */ /* 0x000fe20007ffe0ff */
[----:B------:R0:W-:Y:S04]  /*2810*/  STS.64 [R29], R20 ;  /* 0x000000141d007388 */ /* 0x0001e80000000a00 */
[----:B------:R-:W-:Y:S04]  /*2820*/  STS.64 [R29+0x810], R40 ;  /* 0x000810281d007388 */ /* 0x000fe80000000a00 */
[----:B------:R-:W-:Y:S01]  /*2830*/  BAR.SYNC.DEFER_BLOCKING 0x0 ;  /* 0x0000000000007b1d */ /* 0x000fe20000010000 */
[----:B0-----:R-:W-:-:S05]  /*2840*/  IMAD.WIDE R20, R31, R28, c[0x0][0x160] ;  /* 0x000058001f147625 */ /* 0x001fca00078e021c */
[----:B------:R-:W0:Y:S04]  /*2850*/  LDS.128 R12, [R49] ;  /* 0x00000000310c7984 */ /* 0x000e280000000c00 */
[----:B0-----:R0:W-:Y:S04]  /*2860*/  @!P1 STG.E.128 [R22.64], R12 ;  /* 0x0000000c16009986 */ /* 0x0011e8000c101d04 */
[----:B------:R-:W2:Y:S01]  /*2870*/  @!P1 LDG.E.EF.128 R16, [R20.64] ;  /* 0x0000000414109981 */ /* 0x000ea2000c0e1d00 */
[----:B------:R-:W-:Y:S01]  /*2880*/  FSETP.GT.AND P3, PT, R38, +INF , PT ;  /* 0x7f8000002600780b */ /* 0x000fe20003f64000 */
[----:B------:R-:W-:Y:S01]  /*2890*/  IMAD.MOV.U32 R41, RZ, RZ, 0x10 ;  /* 0x00000010ff297424 */ /* 0x000fe200078e00ff */
[----:B------:R-:W-:-:S02]  /*28a0*/  ISETP.GE.AND P0, PT, R5, 0x200, PT ;  /* 0x000002000500780c */ /* 0x000fc40003f06270 */
[----:B------:R-:W-:Y:S02]  /*28b0*/  FSEL R33, R38, +INF , !P3 ;  /* 0x7f80000026217808 */ /* 0x000fe40005800000 */
[----:B------:R-:W-:Y:S02]  /*28c0*/  FSETP.GT.AND P3, PT, R37, +INF , PT ;  /* 0x7f8000002500780b */ /* 0x000fe40003f64000 */
[----:B------:R-:W-:Y:S02]  /*28d0*/  FSEL R33, R33, +INF , !P0 ;  /* 0x7f80000021217808 */ /* 0x000fe40004000000 */
[----:B------:R-:W-:Y:S02]  /*28e0*/  FSEL R8, R37, +INF , !P3 ;  /* 0x7f80000025087808 */ /* 0x000fe40005800000 */
[----:B------:R-:W-:Y:S02]  /*28f0*/  FSETP.GEU.AND P4, PT, R33, R43, PT ;  /* 0x0000002b2100720b */ /* 0x000fe40003f8e000 */
[----:B------:R-:W-:-:S02]  /*2900*/  FSEL R8, R8, +INF , !P0 ;  /* 0x7f80000008087808 */ /* 0x000fc40004000000 */
[C---:B------:R-:W-:Y:S02]  /*2910*/  FSETP.NAN.AND P3, PT, R33.reuse, R33, PT ;  /* 0x000000212100720b */ /* 0x040fe40003f68000 */
[C---:B0-----:R-:W-:Y:S02]  /*2920*/  FSEL R12, R33.reuse, R43, !P4 ;  /* 0x0000002b210c7208 */ /* 0x041fe40006000000 */
[----:B------:R-:W-:Y:S02]  /*2930*/  FSETP.GEU.AND P4, PT, R8, R24, PT ;  /* 0x000000180800720b */ /* 0x000fe40003f8e000 */
[----:B------:R-:W-:Y:S02]  /*2940*/  @!P0 FSEL R33, R33, R12, P3 ;  /* 0x0000000c21218208 */ /* 0x000fe40001800000 */
[----:B------:R-:W-:Y:S02]  /*2950*/  FSETP.GT.AND P3, PT, R44, +INF , PT ;  /* 0x7f8000002c00780b */ /* 0x000fe40003f64000 */
[----:B------:R-:W-:-:S02]  /*2960*/  FSEL R13, R8, R24, !P4 ;  /* 0x00000018080d7208 */ /* 0x000fc40006000000 */
[C---:B------:R-:W-:Y:S02]  /*2970*/  FSETP.GT.AND P4, PT, R39.reuse, +INF , PT ;  /* 0x7f8000002700780b */ /* 0x040fe40003f84000 */
[----:B------:R-:W-:Y:S02]  /*2980*/  FSEL R53, R44, +INF , !P3 ;  /* 0x7f8000002c357808 */ /* 0x000fe40005800000 */
[----:B------:R-:W-:Y:S02]  /*2990*/  FSEL R52, R39, +INF , !P4 ;  /* 0x7f80000027347808 */ /* 0x000fe40006000000 */
[----:B------:R-:W-:Y:S02]  /*29a0*/  FSETP.GEU.AND P4, PT, R38, -INF , PT ;  /* 0xff8000002600780b */ /* 0x000fe40003f8e000 */
[----:B------:R-:W-:Y:S02]  /*29b0*/  FSETP.GEU.AND P3, PT, R37, -INF , PT ;  /* 0xff8000002500780b */ /* 0x000fe40003f6e000 */
[----:B------:R-:W-:-:S02]  /*29c0*/  FSEL R53, R53, +INF , !P0 ;  /* 0x7f80000035357808 */ /* 0x000fc40004000000 */
[----:B------:R-:W-:Y:S02]  /*29d0*/  FSETP.NAN.AND P5, PT, R8, R8, PT ;  /* 0x000000080800720b */ /* 0x000fe40003fa8000 */
[----:B------:R-:W-:Y:S02]  /*29e0*/  FSEL R52, R52, +INF , !P0 ;  /* 0x7f80000034347808 */ /* 0x000fe40004000000 */
[----:B------:R-:W-:Y:S02]  /*29f0*/  FSEL R38, R38, -INF , P4 ;  /* 0xff80000026267808 */ /* 0x000fe40002000000 */
[----:B------:R-:W-:Y:S02]  /*2a00*/  FSEL R37, R37, -INF , P3 ;  /* 0xff80000025257808 */ /* 0x000fe40001800000 */
[----:B------:R-:W-:Y:S02]  /*2a10*/  FSETP.GEU.AND P4, PT, R53, R26, PT ;  /* 0x0000001a3500720b */ /* 0x000fe40003f8e000 */
[----:B------:R-:W-:-:S02]  /*2a20*/  @!P0 FSEL R8, R8, R13, P5 ;  /* 0x0000000d08088208 */ /* 0x000fc40002800000 */
[C---:B------:R-:W-:Y:S02]  /*2a30*/  FSETP.GEU.AND P5, PT, R52.reuse, R25, PT ;  /* 0x000000193400720b */ /* 0x040fe40003fae000 */
[----:B------:R-:W-:Y:S02]  /*2a40*/  FSEL R55, R37, -INF , !P0 ;  /* 0xff80000025377808 */ /* 0x000fe40004000000 */
[C---:B------:R-:W-:Y:S02]  /*2a50*/  FSETP.NAN.AND P3, PT, R53.reuse, R53, PT ;  /* 0x000000353500720b */ /* 0x040fe40003f68000 */
[----:B------:R-:W-:Y:S02]  /*2a60*/  FSEL R12, R53, R26, !P4 ;  /* 0x0000001a350c7208 */ /* 0x000fe40006000000 */
[C---:B------:R-:W-:Y:S02]  /*2a70*/  FSETP.NAN.AND P4, PT, R52.reuse, R52, PT ;  /* 0x000000343400720b */ /* 0x040fe40003f88000 */
[----:B------:R-:W-:-:S02]  /*2a80*/  FSEL R13, R52, R25, !P5 ;  /* 0x00000019340d7208 */ /* 0x000fc40006800000 */
[----:B------:R-:W-:Y:S02]  /*2a90*/  FSETP.GT.AND P6, PT, R55, R24, PT ;  /* 0x000000183700720b */ /* 0x000fe40003fc4000 */
[----:B------:R-:W-:Y:S02]  /*2aa0*/  @!P0 FSEL R53, R53, R12, P3 ;  /* 0x0000000c35358208 */ /* 0x000fe40001800000 */
[----:B------:R-:W-:Y:S02]  /*2ab0*/  FSEL R54, R38, -INF , !P0 ;  /* 0xff80000026367808 */ /* 0x000fe40004000000 */
[----:B------:R-:W-:Y:S02]  /*2ac0*/  FSETP.GEU.AND P3, PT, R44, -INF , PT ;  /* 0xff8000002c00780b */ /* 0x000fe40003f6e000 */
[----:B------:R-:W-:Y:S02]  /*2ad0*/  @!P0 FSEL R52, R52, R13, P4 ;  /* 0x0000000d34348208 */ /* 0x000fe40002000000 */
[----:B------:R-:W-:-:S02]  /*2ae0*/  FSETP.NAN.AND P5, PT, R55, R55, PT ;  /* 0x000000373700720b */ /* 0x000fc40003fa8000 */
[C---:B------:R-:W-:Y:S02]  /*2af0*/  FSEL R24, R55.reuse, R24, P6 ;  /* 0x0000001837187208 */ /* 0x040fe40003000000 */
[-C--:B------:R-:W-:Y:S02]  /*2b00*/  FSETP.GT.AND P4, PT, R54, R43.reuse, PT ;  /* 0x0000002b3600720b */ /* 0x080fe40003f84000 */
[----:B------:R-:W-:Y:S02]  /*2b10*/  FSEL R44, R44, -INF , P3 ;  /* 0xff8000002c2c7808 */ /* 0x000fe40001800000 */
[----:B------:R-:W-:Y:S02]  /*2b20*/  @!P0 FSEL R55, R55, R24, P5 ;  /* 0x0000001837378208 */ /* 0x000fe40002800000 */
[----:B------:R-:W-:Y:S02]  /*2b30*/  FSETP.GT.AND P3, PT, R48, +INF , PT ;  /* 0x7f8000003000780b */ /* 0x000fe40003f64000 */
[----:B------:R-:W-:-:S02]  /*2b40*/  FSEL R43, R54, R43, P4 ;  /* 0x0000002b362b7208 */ /* 0x000fc40002000000 */
[----:B------:R-:W-:Y:S02]  /*2b50*/  FSETP.GEU.AND P5, PT, R48, -INF , PT ;  /* 0xff8000003000780b */ /* 0x000fe40003fae000 */
[----:B------:R-:W-:Y:S02]  /*2b60*/  FSEL R44, R44, -INF , !P0 ;  /* 0xff8000002c2c7808 */ /* 0x000fe40004000000 */
[----:B------:R-:W-:Y:S02]  /*2b70*/  FSETP.GT.AND P4, PT, R47, +INF , PT ;  /* 0x7f8000002f00780b */ /* 0x000fe40003f84000 */
[C---:B------:R-:W-:Y:S02]  /*2b80*/  FSEL R57, R48.reuse, +INF , !P3 ;  /* 0x7f80000030397808 */ /* 0x040fe40005800000 */
[----:B------:R-:W-:Y:S02]  /*2b90*/  FSEL R48, R48, -INF , P5 ;  /* 0xff80000030307808 */ /* 0x000fe40002800000 */
[----:B------:R-:W-:-:S02]  /*2ba0*/  FSETP.GT.AND P5, PT, R44, R26, PT ;  /* 0x0000001a2c00720b */ /* 0x000fc40003fa4000 */
[----:B------:R-:W-:Y:S02]  /*2bb0*/  FSEL R56, R47, +INF , !P4 ;  /* 0x7f8000002f387808 */ /* 0x000fe40006000000 */
[----:B------:R-:W-:Y:S02]  /*2bc0*/  FSEL R57, R57, +INF , !P0 ;  /* 0x7f80000039397808 */ /* 0x000fe40004000000 */
[C---:B------:R-:W-:Y:S02]  /*2bd0*/  FSETP.NAN.AND P3, PT, R44.reuse, R44, PT ;  /* 0x0000002c2c00720b */ /* 0x040fe40003f68000 */
[----:B------:R-:W-:Y:S02]  /*2be0*/  FSEL R13, R44, R26, P5 ;  /* 0x0000001a2c0d7208 */ /* 0x000fe40002800000 */
[----:B------:R-:W-:Y:S02]  /*2bf0*/  FSEL R56, R56, +INF , !P0 ;  /* 0x7f80000038387808 */ /* 0x000fe40004000000 */
[----:B------:R-:W-:-:S02]  /*2c00*/  FSEL R48, R48, -INF , !P0 ;  /* 0xff80000030307808 */ /* 0x000fc40004000000 */
[C---:B------:R-:W-:Y:S02]  /*2c10*/  FSETP.GEU.AND P4, PT, R57.reuse, R35, PT ;  /* 0x000000233900720b */ /* 0x040fe40003f8e000 */
[----:B------:R-:W-:Y:S02]  /*2c20*/  @!P0 FSEL R44, R44, R13, P3 ;  /* 0x0000000d2c2c8208 */ /* 0x000fe40001800000 */
[----:B------:R-:W-:Y:S02]  /*2c30*/  FSETP.GEU.AND P5, PT, R56, R34, PT ;  /* 0x000000223800720b */ /* 0x000fe40003fae000 */
[-C--:B------:R-:W-:Y:S02]  /*2c40*/  FSETP.GT.AND P3, PT, R48, R35.reuse, PT ;  /* 0x000000233000720b */ /* 0x080fe40003f64000 */
[C---:B------:R-:W-:Y:S02]  /*2c50*/  FSEL R12, R57.reuse, R35, !P4 ;  /* 0x00000023390c7208 */ /* 0x040fe40006000000 */
[----:B------:R-:W-:-:S02]  /*2c60*/  FSETP.NAN.AND P4, PT, R57, R57, PT ;  /* 0x000000393900720b */ /* 0x000fc40003f88000 */
[C---:B------:R-:W-:Y:S02]  /*2c70*/  FSEL R13, R56.reuse, R34, !P5 ;  /* 0x00000022380d7208 */ /* 0x040fe40006800000 */
[----:B------:R-:W-:Y:S02]  /*2c80*/  FSETP.NAN.AND P5, PT, R56, R56, PT ;  /* 0x000000383800720b */ /* 0x000fe40003fa8000 */
[C---:B------:R-:W-:Y:S02]  /*2c90*/  FSEL R35, R48.reuse, R35, P3 ;  /* 0x0000002330237208 */ /* 0x040fe40001800000 */
[----:B------:R-:W-:Y:S02]  /*2ca0*/  FSETP.NAN.AND P3, PT, R48, R48, PT ;  /* 0x000000303000720b */ /* 0x000fe40003f68000 */
[----:B------:R-:W-:Y:S02]  /*2cb0*/  @!P0 FSEL R57, R57, R12, P4 ;  /* 0x0000000c39398208 */ /* 0x000fe40002000000 */
[----:B------:R-:W-:-:S02]  /*2cc0*/  FSETP.GEU.AND P4, PT, R47, -INF , PT ;  /* 0xff8000002f00780b */ /* 0x000fc40003f8e000 */
[----:B------:R-:W-:Y:S02]  /*2cd0*/  @!P0 FSEL R56, R56, R13, P5 ;  /* 0x0000000d38388208 */ /* 0x000fe40002800000 */
[----:B------:R-:W-:Y:S02]  /*2ce0*/  @!P0 FSEL R48, R48, R35, P3 ;  /* 0x0000002330308208 */ /* 0x000fe40001800000 */
[----:B------:R-:W-:Y:S02]  /*2cf0*/  FSETP.GEU.AND P5, PT, R39, -INF , PT ;  /* 0xff8000002700780b */ /* 0x000fe40003fae000 */
[C---:B------:R-:W-:Y:S02]  /*2d00*/  FSETP.GT.AND P3, PT, R46.reuse, +INF , PT ;  /* 0x7f8000002e00780b */ /* 0x040fe40003f64000 */
[----:B------:R-:W-:Y:S02]  /*2d10*/  FSEL R47, R47, -INF , P4 ;  /* 0xff8000002f2f7808 */ /* 0x000fe40002000000 */
[----:B------:R-:W-:-:S02]  /*2d20*/  FSETP.GEU.AND P4, PT, R46, -INF , PT ;  /* 0xff8000002e00780b */ /* 0x000fc40003f8e000 */
[----:B------:R-:W-:Y:S02]  /*2d30*/  FSEL R39, R39, -INF , P5 ;  /* 0xff80000027277808 */ /* 0x000fe40002800000 */
[C---:B------:R-:W-:Y:S02]  /*2d40*/  FSEL R59, R46.reuse, +INF , !P3 ;  /* 0x7f8000002e3b7808 */ /* 0x040fe40005800000 */
[----:B------:R-:W-:Y:S02]  /*2d50*/  FSEL R58, R46, -INF , P4 ;  /* 0xff8000002e3a7808 */ /* 0x000fe40002000000 */
[----:B------:R-:W-:Y:S02]  /*2d60*/  FSEL R46, R39, -INF , !P0 ;  /* 0xff800000272e7808 */ /* 0x000fe40004000000 */
[----:B------:R-:W-:Y:S02]  /*2d70*/  FSEL R59, R59, +INF , !P0 ;  /* 0x7f8000003b3b7808 */ /* 0x000fe40004000000 */
[----:B------:R-:W-:-:S02]  /*2d80*/  FSETP.GT.AND P5, PT, R46, R25, PT ;  /* 0x000000192e00720b */ /* 0x000fc40003fa4000 */
[C---:B------:R-:W-:Y:S02]  /*2d90*/  FSETP.GEU.AND P4, PT, R59.reuse, R27, PT ;  /* 0x0000001b3b00720b */ /* 0x040fe40003f8e000 */
[----:B------:R-:W-:Y:S02]  /*2da0*/  FSEL R25, R46, R25, P5 ;  /* 0x000000192e197208 */ /* 0x000fe40002800000 */
[C---:B------:R-:W-:Y:S02]  /*2db0*/  FSEL R12, R59.reuse, R27, !P4 ;  /* 0x0000001b3b0c7208 */ /* 0x040fe40006000000 */
[----:B------:R-:W-:Y:S02]  /*2dc0*/  FSETP.NAN.AND P5, PT, R59, R59, PT ;  /* 0x0000003b3b00720b */ /* 0x000fe40003fa8000 */
[----:B------:R-:W-:Y:S02]  /*2dd0*/  FSEL R47, R47, -INF , !P0 ;  /* 0xff8000002f2f7808 */ /* 0x000fe40004000000 */
[----:B------:R-:W-:-:S02]  /*2de0*/  @!P0 FSEL R59, R59, R12, P5 ;  /* 0x0000000c3b3b8208 */ /* 0x000fc40002800000 */
[CC--:B------:R-:W-:Y:S02]  /*2df0*/  FSETP.GT.AND P3, PT, R47.reuse, R34.reuse, PT ;  /* 0x000000222f00720b */ /* 0x0c0fe40003f64000 */
[C---:B------:R-:W-:Y:S02]  /*2e00*/  FSETP.NAN.AND P4, PT, R47.reuse, R47, PT ;  /* 0x0000002f2f00720b */ /* 0x040fe40003f88000 */
[C---:B------:R-:W-:Y:S02]  /*2e10*/  FSEL R34, R47.reuse, R34, P3 ;  /* 0x000000222f227208 */ /* 0x040fe40001800000 */
[----:B------:R-:W-:Y:S02]  /*2e20*/  LOP3.LUT R40, R4, 0xff, RZ, 0xc0, !PT ;  /* 0x000000ff04287812 */ /* 0x000fe400078ec0ff */
[----:B------:R-:W-:Y:S02]  /*2e30*/  FSETP.NAN.AND P3, PT, R46, R46, PT ;  /* 0x0000002e2e00720b */ /* 0x000fe40003f68000 */
[----:B------:R-:W-:Y:S01]  /*2e40*/  @!P0 FSEL R47, R47, R34, P4 ;  /* 0x000000222f2f8208 */ /* 0x000fe20002000000 */
[----:B------:R-:W-:Y:S01]  /*2e50*/  IMAD.WIDE.U32 R40, R40, R41, c[0x0][0x168] ;  /* 0x00005a0028287625 */ /* 0x000fe200078e0029 */
[----:B------:R-:W-:Y:S01]  /*2e60*/  @!P0 FSEL R46, R46, R25, P3 ;  /* 0x000000192e2e8208 */ /* 0x000fe20001800000 */
[----:B------:R0:W3:Y:S01]  /*2e70*/  LDG.E.EL.64 R34, [R50.64+0x2800] ;  /* 0x0028000432227981 */ /* 0x0000e2000c2e1b00 */
[----:B------:R-:W-:-:S02]  /*2e80*/  FSETP.GT.AND P3, PT, R45, +INF , PT ;  /* 0x7f8000002d00780b */ /* 0x000fc40003f64000 */
[----:B------:R-:W-:Y:S02]  /*2e90*/  FSETP.NAN.AND P6, PT, R54, R54, PT ;  /* 0x000000363600720b */ /* 0x000fe40003fc8000 */
[----:B------:R-:W-:Y:S02]  /*2ea0*/  FSEL R58, R58, -INF , !P0 ;  /* 0xff8000003a3a7808 */ /* 0x000fe40004000000 */
[----:B------:R-:W-:Y:S02]  /*2eb0*/  @!P0 FSEL R54, R54, R43, P6 ;  /* 0x0000002b36368208 */ /* 0x000fe40003000000 */
[CC--:B------:R-:W-:Y:S01]  /*2ec0*/  FSETP.GT.AND P6, PT, R58.reuse, R27.reuse, PT ;  /* 0x0000001b3a00720b */ /* 0x0c0fe20003fc4000 */
[----:B0-----:R-:W4:Y:S03]  /*2ed0*/  LDG.E.EL.64 R50, [R50.64+0x1000] ;  /* 0x0010000432327981 */ /* 0x001f26000c2e1b00 */
[----:B------:R-:W-:-:S02]  /*2ee0*/  FSEL R27, R58, R27, P6 ;  /* 0x0000001b3a1b7208 */ /* 0x000fc40003000000 */
[----:B------:R-:W-:-:S04]  /*2ef0*/  FSETP.NAN.AND P6, PT, R58, R58, PT ;  /* 0x0000003a3a00720b */ /* 0x000fc80003fc8000 */
[----:B------:R-:W-:Y:S02]  /*2f00*/  @!P0 FSEL R58, R58, R27, P6 ;  /* 0x0000001b3a3a8208 */ /* 0x000fe40003000000 */
[C---:B--2---:R-:W-:Y:S01]  /*2f10*/  PRMT R12, R16.reuse, 0x7632, R12 ;  /* 0x00007632100c7816 */ /* 0x044fe2000000000c */
[----:B------:R-:W-:Y:S01]  /*2f20*/  IMAD.U32 R16, R16, 0x10000, RZ ;  /* 0x0001000010107824 */ /* 0x000fe200078e00ff */
[C---:B------:R-:W-:Y:S01]  /*2f30*/  PRMT R13, R17.reuse, 0x7632, R13 ;  /* 0x00007632110d7816 */ /* 0x040fe2000000000d */
[----:B------:R-:W-:Y:S01]  /*2f40*/  IMAD.U32 R20, R17, 0x10000, RZ ;  /* 0x0001000011147824 */ /* 0x000fe200078e00ff */
[C---:B------:R-:W-:Y:S01]  /*2f50*/  PRMT R14, R18.reuse, 0x7632, R14 ;  /* 0x00007632120e7816 */ /* 0x040fe2000000000e */
[----:B------:R-:W-:Y:S01]  /*2f60*/  IMAD.U32 R22, R19, 0x10000, RZ ;  /* 0x0001000013167824 */ /* 0x000fe200078e00ff */
[----:B------:R-:W-:Y:S01]  /*2f70*/  FADD R24, -R3, R16 ;  /* 0x0000001003187221 */ /* 0x000fe20000000100 */
[----:B------:R-:W-:Y:S01]  /*2f80*/  IMAD.U32 R18, R18, 0x10000, RZ ;  /* 0x0001000012127824 */ /* 0x000fe200078e00ff */
[----:B------:R-:W-:Y:S01]  /*2f90*/  PRMT R15, R19, 0x7632, R15 ;  /* 0x00007632130f7816 */ /* 0x000fe2000000000f */
[----:B------:R-:W-:Y:S01]  /*2fa0*/  IMAD.U32 R12, R12, 0x10000, RZ ;  /* 0x000100000c0c7824 */ /* 0x000fe200078e00ff */
[----:B------:R-:W-:Y:S01]  /*2fb0*/  FADD R26, -R3, R20 ;  /* 0x00000014031a7221 */ /* 0x000fe20000000100 */
[----:B------:R-:W-:Y:S01]  /*2fc0*/  IMAD.U32 R16, R13, 0x10000, RZ ;  /* 0x000100000d107824 */ /* 0x000fe200078e00ff */
[C---:B------:R-:W-:Y:S01]  /*2fd0*/  FADD R42, -R3.reuse, R22 ;  /* 0x00000016032a7221 */ /* 0x040fe20000000100 */
[C---:B------:R-:W-:Y:S01]  /*2fe0*/  FADD R36, -R3.reuse, R18 ;  /* 0x0000001203247221 */ /* 0x040fe20000000100 */
[C---:B------:R-:W-:Y:S01]  /*2ff0*/  FADD R20, -R3.reuse, R12 ;  /* 0x0000000c03147221 */ /* 0x040fe20000000100 */
[----:B------:R-:W-:Y:S01]  /*3000*/  FADD R22, -R3, R16 ;  /* 0x0000001003167221 */ /* 0x000fe20000000100 */
[----:B------:R-:W-:-:S02]  /*3010*/  IMAD.U32 R14, R14, 0x10000, RZ ;  /* 0x000100000e0e7824 */ /* 0x000fc400078e00ff */
[----:B------:R-:W-:Y:S01]  /*3020*/  IMAD.U32 R18, R15, 0x10000, RZ ;  /* 0x000100000f127824 */ /* 0x000fe200078e00ff */
[----:B------:R-:W-:Y:S01]  /*3030*/  FMUL R13, R9, R20 ;  /* 0x00000014090d7220 */ /* 0x000fe20000400000 */
[----:B------:R-:W-:Y:S01]  /*3040*/  FADD R38, -R3, R14 ;  /* 0x0000000e03267221 */ /* 0x000fe20000000100 */
[----:B------:R-:W-:Y:S01]  /*3050*/  FMUL R15, R9, R22 ;  /* 0x00000016090f7220 */ /* 0x000fe20000400000 */
[----:B------:R-:W-:Y:S01]  /*3060*/  FADD R60, -R3, R18 ;  /* 0x00000012033c7221 */ /* 0x000fe20000000100 */
[----:B------:R-:W-:Y:S01]  /*3070*/  FSEL R3, R45, +INF , !P3 ;  /* 0x7f8000002d037808 */ /* 0x000fe20005800000 */
[----:B------:R-:W2:Y:S03]  /*3080*/  LDG.E.EL.128 R20, [R40.64+0x5000] ;  /* 0x0050000428147981 */ /* 0x000ea6000c2e1d00 */
[----:B------:R-:W-:Y:S01]  /*3090*/  FSEL R3, R3, +INF , !P0 ;  /* 0x7f80000003037808 */ /* 0x000fe20004000000 */
[----:B------:R-:W-:-:S03]  /*30a0*/  FMUL R12, R9, R24 ;  /* 0x00000018090c7220 */ /* 0x000fc60000400000 */
[CC--:B------:R-:W-:Y:S02]  /*30b0*/  FSETP.GEU.AND P4, PT, R3.reuse, R32.reuse, PT ;  /* 0x000000200300720b */ /* 0x0c0fe40003f8e000 */
[C---:B------:R-:W-:Y:S02]  /*30c0*/  FSETP.NAN.AND P3, PT, R3.reuse, R3, PT ;  /* 0x000000030300720b */ /* 0x040fe40003f68000 */
[----:B------:R-:W-:Y:S01]  /*30d0*/  FSEL R24, R3, R32, !P4 ;  /* 0x0000002003187208 */ /* 0x000fe20006000000 */
[----:B------:R-:W-:-:S03]  /*30e0*/  FMUL R14, R9, R26 ;  /* 0x0000001a090e7220 */ /* 0x000fc60000400000 */
[----:B------:R-:W-:Y:S02]  /*30f0*/  @!P0 FSEL R3, R3, R24, P3 ;  /* 0x0000001803038208 */ /* 0x000fe40001800000 */
[----:B------:R0:W5:Y:S04]  /*3100*/  LDG.E.EL.128 R24, [R40.64+0x2000] ;  /* 0x0020000428187981 */ /* 0x000168000c2e1d00 */
[----:B------:R-:W-:Y:S01]  /*3110*/  BAR.SYNC.DEFER_BLOCKING 0x0 ;  /* 0x0000000000007b1d */ /* 0x000fe20000010000 */
[C---:B------:R-:W-:Y:S01]  /*3120*/  FMUL R16, R9.reuse, R36 ;  /* 0x0000002409107220 */ /* 0x040fe20000400000 */
[C---:B------:R-:W-:Y:S01]  /*3130*/  FMUL R18, R9.reuse, R42 ;  /* 0x0000002a09127220 */ /* 0x040fe20000400000 */
[C---:B------:R-:W-:Y:S01]  /*3140*/  FMUL R17, R9.reuse, R38 ;  /* 0x0000002609117220 */ /* 0x040fe20000400000 */
[----:B------:R-:W-:-:S02]  /*3150*/  FMUL R19, R9, R60 ;  /* 0x0000003c09137220 */ /* 0x000fc40000400000 */
[----:B------:R-:W-:Y:S04]  /*3160*/  STS.128 [R10], R12 ;  /* 0x0000000c0a007388 */ /* 0x000fe80000000c00 */
[----:B------:R4:W-:Y:S04]  /*3170*/  STS.128 [R11.X4+0x10], R16 ;  /* 0x000010100b007388 */ /* 0x0009e80000004c00 */
[----:B------:R-:W-:Y:S06]  /*3180*/  BAR.SYNC.DEFER_BLOCKING 0x0 ;  /* 0x0000000000007b1d */ /* 0x000fec0000010000 */
[----:B------:R-:W1:Y:S01]  /*3190*/  LDS.128 R36, [R30.X4] ;  /* 0x000000001e247984 */ /* 0x000e620000004c00 */
[----:B------:R-:W-:-:S02]  /*31a0*/  FSETP.NAN.AND P4, PT, R52, R52, PT ;  /* 0x000000343400720b */ /* 0x000fc40003f88000 */
[----:B------:R-:W-:Y:S01]  /*31b0*/  FSETP.NAN.AND P3, PT, R53, R53, PT ;  /* 0x000000353500720b */ /* 0x000fe20003f68000 */
[C---:B---3--:R-:W-:Y:S01]  /*31c0*/  IMAD.U32 R43, R34.reuse, 0x10000, RZ ;  /* 0x00010000222b7824 */ /* 0x048fe200078e00ff */
[----:B------:R-:W-:-:S05]  /*31d0*/  PRMT R9, R34, 0x7632, R9 ;  /* 0x0000763222097816 */ /* 0x000fca0000000009 */
[----:B------:R-:W-:Y:S02]  /*31e0*/  IMAD.U32 R34, R9, 0x10000, RZ ;  /* 0x0001000009227824 */ /* 0x000fe400078e00ff */
[C---:B------:R-:W-:Y:S01]  /*31f0*/  IMAD.U32 R9, R35.reuse, 0x10000, RZ ;  /* 0x0001000023097824 */ /* 0x040fe200078e00ff */
[----:B------:R-:W-:Y:S01]  /*3200*/  PRMT R35, R35, 0x7632, R35 ;  /* 0x0000763223237816 */ /* 0x000fe20000000023 */
[----:B----4-:R-:W-:-:S04]  /*3210*/  IMAD.U32 R11, R50, 0x10000, RZ ;  /* 0x00010000320b7824 */ /* 0x010fc800078e00ff */
[----:B------:R-:W-:Y:S02]  /*3220*/  IMAD.U32 R10, R35, 0x10000, RZ ;  /* 0x00010000230a7824 */ /* 0x000fe400078e00ff */
[C---:B------:R-:W-:Y:S01]  /*3230*/  IMAD.U32 R15, R51.reuse, 0x10000, RZ ;  /* 0x00010000330f7824 */ /* 0x040fe200078e00ff */
[----:B------:R-:W-:-:S05]  /*3240*/  PRMT R51, R51, 0x7632, R51 ;  /* 0x0000763233337816 */ /* 0x000fca0000000033 */
[----:B------:R-:W-:Y:S01]  /*3250*/  IMAD.U32 R16, R51, 0x10000, RZ ;  /* 0x0001000033107824 */ /* 0x000fe200078e00ff */
[----:B--2---:R-:W-:Y:S02]  /*3260*/  FADD R20, R20, R43 ;  /* 0x0000002b14147221 */ /* 0x004fe40000000000 */
[----:B0-----:R-:W0:Y:S01]  /*3270*/  LDS.128 R40, [R30.X4+0x1010] ;  /* 0x001010001e287984 */ /* 0x001e220000004c00 */
[--C-:B------:R-:W-:Y:S01]  /*3280*/  FADD R22, R22, R9.reuse ;  /* 0x0000000916167221 */ /* 0x100fe20000000000 */
[----:B------:R-:W-:Y:S01]  /*3290*/  PRMT R9, R50, 0x7632, R9 ;  /* 0x0000763232097816 */ /* 0x000fe20000000009 */
[----:B------:R-:W-:-:S04]  /*32a0*/  FADD R21, R21, R34 ;  /* 0x0000002215157221 */ /* 0x000fc80000000000 */
[----:B------:R-:W-:Y:S01]  /*32b0*/  IMAD.U32 R12, R9, 0x10000, RZ ;  /* 0x00010000090c7824 */ /* 0x000fe200078e00ff */
[----:B------:R-:W-:Y:S01]  /*32c0*/  FADD R14, R20, 1 ;  /* 0x3f800000140e7421 */ /* 0x000fe20000000000 */
[----:B------:R-:W-:Y:S01]  /*32d0*/  FADD R13, R21, 1 ;  /* 0x3f800000150d7421 */ /* 0x000fe20000000000 */
[----:B------:R-:W-:Y:S01]  /*32e0*/  FADD R23, R23, R10 ;  /* 0x0000000a17177221 */ /* 0x000fe20000000000 */
[----:B-----5:R-:W-:Y:S01]  /*32f0*/  FADD R11, R24, R11 ;  /* 0x0000000b180b7221 */ /* 0x020fe20000000000 */
[----:B------:R-:W-:-:S03]  /*3300*/  FADD R12, R25, R12 ;  /* 0x0000000c190c7221 */ /* 0x000fc60000000000 */
[----:B-1----:R-:W-:Y:S01]  /*3310*/  FFMA R9, R36, R14, R11 ;  /* 0x0000000e24097223 */ /* 0x002fe2000000000b */
[----:B------:R-:W-:Y:S01]  /*3320*/  FFMA R10, R37, R13, R12 ;  /* 0x0000000d250a7223 */ /* 0x000fe2000000000c */
[----:B------:R-:W-:Y:S01]  /*3330*/  FADD R15, R26, R15 ;  /* 0x0000000f1a0f7221 */ /* 0x000fe20000000000 */
[----:B------:R-:W-:Y:S02]  /*3340*/  FADD R18, R22, 1 ;  /* 0x3f80000016127421 */ /* 0x000fe40000000000 */
[CC--:B------:R-:W-:Y:S02]  /*3350*/  FSETP.GEU.AND P6, PT, R52.reuse, R9.reuse, PT ;  /* 0x000000093400720b */ /* 0x0c0fe40003fce000 */
[CC--:B------:R-:W-:Y:S02]  /*3360*/  FSETP.GEU.AND P5, PT, R53.reuse, R10.reuse, PT ;  /* 0x0000000a3500720b */ /* 0x0c0fe40003fae000 */
[----:B------:R-:W-:Y:S02]  /*3370*/  FSEL R17, R52, R9, !P6 ;  /* 0x0000000934117208 */ /* 0x000fe40007000000 */
[----:B------:R-:W-:Y:S01]  /*3380*/  FSEL R20, R53, R10, !P5 ;  /* 0x0000000a35147208 */ /* 0x000fe20006800000 */
[----:B------:R-:W-:Y:S01]  /*3390*/  FFMA R38, R38, R18, R15 ;  /* 0x0000001226267223 */ /* 0x000fe2000000000f */
[----:B------:R-:W-:-:S02]  /*33a0*/  FSEL R17, R52, R17, P4 ;  /* 0x0000001134117208 */ /* 0x000fc40002000000 */
[----:B------:R-:W-:Y:S02]  /*33b0*/  FSEL R20, R53, R20, P3 ;  /* 0x0000001435147208 */ /* 0x000fe40001800000 */
[----:B------:R-:W-:Y:S02]  /*33c0*/  FSETP.GEU.AND P3, PT, R33, R38, PT ;  /* 0x000000262100720b */ /* 0x000fe40003f6e000 */
[----:B------:R-:W-:Y:S02]  /*33d0*/  FSEL R52, R17, R52, !P0 ;  /* 0x0000003411347208 */ /* 0x000fe40004000000 */
[----:B------:R-:W-:Y:S01]  /*33e0*/  FSEL R53, R20, R53, !P0 ;  /* 0x0000003514357208 */ /* 0x000fe20004000000 */
[----:B0-----:R-:W-:Y:S01]  /*33f0*/  FFMA R40, R14, R40, R11 ;  /* 0x000000280e287223 */ /* 0x001fe2000000000b */
[----:B------:R-:W-:Y:S01]  /*3400*/  FSEL R14, R33, R38, !P3 ;  /* 0x00000026210e7208 */ /* 0x000fe20005800000 */
[----:B------:R-:W-:Y:S01]  /*3410*/  FFMA R41, R13, R41, R12 ;  /* 0x000000290d297223 */ /* 0x000fe2000000000c */
[----:B------:R-:W-:-:S02]  /*3420*/  FSETP.NAN.AND P4, PT, R33, R33, PT ;  /* 0x000000212100720b */ /* 0x000fc40003f88000 */
[----:B------:R-:W-:Y:S02]  /*3430*/  FSETP.GEU.AND P3, PT, R52, R53, PT ;  /* 0x000000353400720b */ /* 0x000fe40003f6e000 */
[----:B------:R-:W-:Y:S02]  /*3440*/  FSEL R14, R33, R14, P4 ;  /* 0x0000000e210e7208 */ /* 0x000fe40002000000 */
[----:B------:R-:W-:Y:S01]  /*3450*/  FSETP.GEU.AND P4, PT, R59, R41, PT ;  /* 0x000000293b00720b */ /* 0x000fe20003f8e000 */
[----:B------:R-:W-:Y:S01]  /*3460*/  BAR.SYNC.DEFER_BLOCKING 0x0 ;  /* 0x0000000000007b1d */ /* 0x000fe20000010000 */
[----:B------:R-:W-:Y:S01]  /*3470*/  FSETP.GEU.AND P6, PT, R3, R40, PT ;  /* 0x000000280300720b */ /* 0x000fe20003fce000 */
[----:B------:R-:W-:Y:S01]  /*3480*/  FADD R16, R27, R16 ;  /* 0x000000101b107221 */ /* 0x000fe20000000000 */
[----:B------:R-:W-:Y:S01]  /*3490*/  FADD R23, R23, 1 ;  /* 0x3f80000017177421 */ /* 0x000fe20000000000 */
[----:B------:R-:W-:Y:S02]  /*34a0*/  FSEL R33, R14, R33, !P0 ;  /* 0x000000210e217208 */ /* 0x000fe40004000000 */
[----:B------:R-:W-:-:S02]  /*34b0*/  FSEL R14, R59, R41, !P4 ;  /* 0x000000293b0e7208 */ /* 0x000fc40006000000 */
[C---:B------:R-:W-:Y:S02]  /*34c0*/  FSETP.NAN.AND P5, PT, R52.reuse, R52, PT ;  /* 0x000000343400720b */ /* 0x040fe40003fa8000 */
[----:B------:R-:W-:Y:S02]  /*34d0*/  FSEL R12, R3, R40, !P6 ;  /* 0x00000028030c7208 */ /* 0x000fe40007000000 */
[----:B------:R-:W-:Y:S02]  /*34e0*/  FSETP.NAN.AND P4, PT, R59, R59, PT ;  /* 0x0000003b3b00720b */ /* 0x000fe40003f88000 */
[----:B------:R-:W-:Y:S01]  /*34f0*/  FSETP.NAN.AND P6, PT, R3, R3, PT ;  /* 0x000000030300720b */ /* 0x000fe20003fc8000 */
[----:B------:R-:W-:Y:S01]  /*3500*/  FFMA R39, R39, R23, R16 ;  /* 0x0000001727277223 */ /* 0x000fe20000000010 */
[----:B------:R-:W-:Y:S02]  /*3510*/  @P3 FSEL R52, R52, R53, P5 ;  /* 0x0000003534343208 */ /* 0x000fe40002800000 */
[----:B------:R-:W-:-:S02]  /*3520*/  FSEL R14, R59, R14, P4 ;  /* 0x0000000e3b0e7208 */ /* 0x000fc40002000000 */
[----:B------:R-:W-:Y:S01]  /*3530*/  FSEL R12, R3, R12, P6 ;  /* 0x0000000c030c7208 */ /* 0x000fe20003000000 */
[----:B------:R-:W-:Y:S01]  /*3540*/  FFMA R42, R18, R42, R15 ;  /* 0x0000002a122a7223 */ /* 0x000fe2000000000f */
[----:B------:R-:W-:Y:S02]  /*3550*/  FSETP.GEU.AND P3, PT, R8, R39, PT ;  /* 0x000000270800720b */ /* 0x000fe40003f6e000 */
[----:B------:R-:W-:Y:S02]  /*3560*/  FSETP.GEU.AND P4, PT, R52, R33, PT ;  /* 0x000000213400720b */ /* 0x000fe40003f8e000 */
[----:B------:R-:W-:Y:S02]  /*3570*/  FSEL R14, R14, R59, !P0 ;  /* 0x0000003b0e0e7208 */ /* 0x000fe40004000000 */
[----:B------:R-:W-:Y:S02]  /*3580*/  FSEL R3, R12, R3, !P0 ;  /* 0x000000030c037208 */ /* 0x000fe40004000000 */
[----:B------:R-:W-:-:S02]  /*3590*/  FSETP.NAN.AND P6, PT, R8, R8, PT ;  /* 0x000000080800720b */ /* 0x000fc40003fc8000 */
[----:B------:R-:W-:Y:S02]  /*35a0*/  FSEL R11, R8, R39, !P3 ;  /* 0x00000027080b7208 */ /* 0x000fe40005800000 */
[----:B------:R-:W-:Y:S02]  /*35b0*/  FSETP.GEU.AND P5, PT, R56, R42, PT ;  /* 0x0000002a3800720b */ /* 0x000fe40003fae000 */
[----:B------:R-:W-:Y:S02]  /*35c0*/  FSETP.GEU.AND P3, PT, R3, R14, PT ;  /* 0x0000000e0300720b */ /* 0x000fe40003f6e000 */
[----:B------:R-:W-:Y:S02]  /*35d0*/  FSEL R11, R8, R11, P6 ;  /* 0x0000000b080b7208 */ /* 0x000fe40003000000 */
[----:B------:R-:W-:Y:S02]  /*35e0*/  FSEL R13, R56, R42, !P5 ;  /* 0x0000002a380d7208 */ /* 0x000fe40006800000 */
[----:B------:R-:W-:-:S02]  /*35f0*/  FSETP.NAN.AND P6, PT, R52, R52, PT ;  /* 0x000000343400720b */ /* 0x000fc40003fc8000 */
[----:B------:R-:W-:Y:S02]  /*3600*/  FSETP.NAN.AND P5, PT, R56, R56, PT ;  /* 0x000000383800720b */ /* 0x000fe40003fa8000 */
[----:B------:R-:W-:Y:S02]  /*3610*/  FSEL R11, R11, R8, !P0 ;  /* 0x000000080b0b7208 */ /* 0x000fe40004000000 */
[----:B------:R-:W-:Y:S02]  /*3620*/  @P4 FSEL R52, R52, R33, P6 ;  /* 0x0000002134344208 */ /* 0x000fe40003000000 */
[----:B------:R-:W-:Y:S02]  /*3630*/  FSEL R13, R56, R13, P5 ;  /* 0x0000000d380d7208 */ /* 0x000fe40002800000 */
[----:B------:R-:W-:Y:S01]  /*3640*/  FSETP.NAN.AND P5, PT, R3, R3, PT ;  /* 0x000000030300720b */ /* 0x000fe20003fa8000 */
[----:B------:R-:W-:Y:S01]  /*3650*/  FFMA R43, R23, R43, R16 ;  /* 0x0000002b172b7223 */ /* 0x000fe20000000010 */
[----:B------:R-:W-:-:S02]  /*3660*/  FSETP.GEU.AND P4, PT, R52, R11, PT ;  /* 0x0000000b3400720b */ /* 0x000fc40003f8e000 */
[----:B------:R-:W-:Y:S02]  /*3670*/  FSEL R56, R13, R56, !P0 ;  /* 0x000000380d387208 */ /* 0x000fe40004000000 */
[----:B------:R-:W-:Y:S02]  /*3680*/  @P3 FSEL R3, R3, R14, P5 ;  /* 0x0000000e03033208 */ /* 0x000fe40002800000 */
[-C--:B------:R-:W-:Y:S02]  /*3690*/  FSETP.GEU.AND P5, PT, R57, R43.reuse, PT ;  /* 0x0000002b3900720b */ /* 0x080fe40003fae000 */
[----:B------:R-:W-:Y:S02]  /*36a0*/  FSETP.GEU.AND P3, PT, R3, R56, PT ;  /* 0x000000380300720b */ /* 0x000fe40003f6e000 */
[----:B------:R-:W-:Y:S02]  /*36b0*/  FSEL R8, R57, R43, !P5 ;  /* 0x0000002b39087208 */ /* 0x000fe40006800000 */
[----:B------:R-:W-:-:S02]  /*36c0*/  FSETP.NAN.AND P5, PT, R52, R52, PT ;  /* 0x000000343400720b */ /* 0x000fc40003fa8000 */
[C---:B------:R-:W-:Y:S02]  /*36d0*/  FSETP.NAN.AND P6, PT, R57.reuse, R57, PT ;  /* 0x000000393900720b */ /* 0x040fe40003fc8000 */
[----:B------:R-:W-:Y:S02]  /*36e0*/  @P4 FSEL R52, R52, R11, P5 ;  /* 0x0000000b34344208 */ /* 0x000fe40002800000 */
[----:B------:R-:W-:Y:S02]  /*36f0*/  FSEL R8, R57, R8, P6 ;  /* 0x0000000839087208 */ /* 0x000fe40003000000 */
[C---:B------:R-:W-:Y:S02]  /*3700*/  FSETP.NAN.AND P4, PT, R3.reuse, R3, PT ;  /* 0x000000030300720b */ /* 0x040fe40003f88000 */
[----:B------:R-:W-:Y:S02]  /*3710*/  FSEL R8, R8, R57, !P0 ;  /* 0x0000003908087208 */ /* 0x000fe40004000000 */
[----:B------:R-:W-:Y:S01]  /*3720*/  @P3 FSEL R3, R3, R56, P4 ;  /* 0x0000003803033208 */ /* 0x000fe20002000000 */
[----:B------:R-:W0:Y:S03]  /*3730*/  SHFL.BFLY PT, R11, R52, 0x10, 0x1f ;  /* 0x0e001f00340b7f89 */ /* 0x000e2600000e0000 */
[----:B------:R-:W-:-:S02]  /*3740*/  FSETP.GEU.AND P5, PT, R3, R8, PT ;  /* 0x000000080300720b */ /* 0x000fc40003fae000 */
[----:B------:R-:W-:Y:S02]  /*3750*/  FSETP.NAN.AND P3, PT, R3, R3, PT ;  /* 0x000000030300720b */ /* 0x000fe40003f68000 */
[----:B------:R-:W-:-:S09]  /*3760*/  FSETP.NAN.AND P4, PT, R52, R52, PT ;  /* 0x000000343400720b */ /* 0x000fd20003f88000 */
[----:B------:R-:W-:-:S05]  /*3770*/  @P5 FSEL R3, R3, R8, P3 ;  /* 0x0000000803035208 */ /* 0x000fca0001800000 */
[----:B------:R-:W1:Y:S01]  /*3780*/  SHFL.BFLY PT, R8, R3, 0x10, 0x1f ;  /* 0x0e001f0003087f89 */ /* 0x000e6200000e0000 */
[----:B0-----:R-:W-:-:S04]  /*3790*/  FSETP.GEU.AND P3, PT, R52, R11, PT ;  /* 0x0000000b3400720b */ /* 0x001fc80003f6e000 */
[----:B------:R-:W-:Y:S02]  /*37a0*/  @!P4 FSEL R52, R52, R11, !P3 ;  /* 0x0000000b3434c208 */ /* 0x000fe40005800000 */
[----:B------:R-:W-:-:S03]  /*37b0*/  FSETP.NAN.AND P3, PT, R3, R3, PT ;  /* 0x000000030300720b */ /* 0x000fc60003f68000 */
[----:B------:R-:W0:Y:S01]  /*37c0*/  SHFL.BFLY PT, R11, R52, 0x8, 0x1f ;  /* 0x0d001f00340b7f89 */ /* 0x000e2200000e0000 */
[----:B-1----:R-:W-:-:S09]  /*37d0*/  FSETP.GEU.AND P4, PT, R3, R8, PT ;  /* 0x000000080300720b */ /* 0x002fd20003f8e000 */
[----:B------:R-:W-:-:S05]  /*37e0*/  @!P3 FSEL R3, R3, R8, !P4 ;  /* 0x000000080303b208 */ /* 0x000fca0006000000 */
[----:B------:R-:W1:Y:S01]  /*37f0*/  SHFL.BFLY PT, R8, R3, 0x8, 0x1f ;  /* 0x0d001f0003087f89 */ /* 0x000e6200000e0000 */
[C---:B0-----:R-:W-:Y:S02]  /*3800*/  FSETP.GEU.AND P4, PT, R52.reuse, R11, PT ;  /* 0x0000000b3400720b */ /* 0x041fe40003f8e000 */
[----:B------:R-:W-:-:S11]  /*3810*/  FSETP.NAN.AND P3, PT, R52, R52, PT ;  /* 0x000000343400720b */ /* 0x000fd60003f68000 */
[----:B------:R-:W-:-:S05]  /*3820*/  @P4 FSEL R52, R52, R11, P3 ;  /* 0x0000000b34344208 */ /* 0x000fca0001800000 */
[----:B------:R-:W0:Y:S01]  /*3830*/  SHFL.BFLY PT, R11, R52, 0x4, 0x1f ;  /* 0x0c801f00340b7f89 */ /* 0x000e2200000e0000 */
[C---:B-1----:R-:W-:Y:S02]  /*3840*/  FSETP.GEU.AND P4, PT, R3.reuse, R8, PT ;  /* 0x000000080300720b */ /* 0x042fe40003f8e000 */
[----:B------:R-:W-:Y:S02]  /*3850*/  FSETP.NAN.AND P3, PT, R3, R3, PT ;  /* 0x000000030300720b */ /* 0x000fe40003f68000 */
[CC--:B------:R-:W-:Y:S02]  /*3860*/  FSETP.GT.AND P5, PT, R46.reuse, R9.reuse, PT ;  /* 0x000000092e00720b */ /* 0x0c0fe40003fa4000 */
[C---:B------:R-:W-:Y:S02]  /*3870*/  FSETP.NAN.AND P6, PT, R46.reuse, R46, PT ;  /* 0x0000002e2e00720b */ /* 0x040fe40003fc8000 */
[----:B------:R-:W-:-:S05]  /*3880*/  FSEL R13, R46, R9, P5 ;  /* 0x000000092e0d7208 */ /* 0x000fca0002800000 */
[----:B------:R-:W-:Y:S02]  /*3890*/  @P4 FSEL R3, R3, R8, P3 ;  /* 0x0000000803034208 */ /* 0x000fe40001800000 */
[C---:B------:R-:W-:Y:S02]  /*38a0*/  FSETP.GT.AND P3, PT, R44.reuse, R10, PT ;  /* 0x0000000a2c00720b */ /* 0x040fe40003f64000 */
[C---:B------:R-:W-:Y:S01]  /*38b0*/  FSETP.NAN.AND P4, PT, R44.reuse, R44, PT ;  /* 0x0000002c2c00720b */ /* 0x040fe20003f88000 */
[----:B------:R-:W1:Y:S01]  /*38c0*/  SHFL.BFLY PT, R8, R3, 0x4, 0x1f ;  /* 0x0c801f0003087f89 */ /* 0x000e6200000e0000 */
[----:B------:R-:W-:Y:S02]  /*38d0*/  FSEL R15, R44, R10, P3 ;  /* 0x0000000a2c0f7208 */ /* 0x000fe40001800000 */
[----:B------:R-:W-:Y:S02]  /*38e0*/  FSEL R13, R46, R13, P6 ;  /* 0x0000000d2e0d7208 */ /* 0x000fe40003000000 */
[----:B------:R-:W-:-:S02]  /*38f0*/  FSEL R15, R44, R15, P4 ;  /* 0x0000000f2c0f7208 */ /* 0x000fc40002000000 */
[C---:B0-----:R-:W-:Y:S02]  /*3900*/  FSETP.GEU.AND P3, PT, R52.reuse, R11, PT ;  /* 0x0000000b3400720b */ /* 0x041fe40003f6e000 */
[----:B------:R-:W-:Y:S02]  /*3910*/  FSEL R15, R15, R44, !P0 ;  /* 0x0000002c0f0f7208 */ /* 0x000fe40004000000 */
[----:B------:R-:W-:Y:S02]  /*3920*/  FSEL R46, R13, R46, !P0 ;  /* 0x0000002e0d2e7208 */ /* 0x000fe40004000000 */
[----:B------:R-:W-:Y:S02]  /*3930*/  FSETP.NAN.AND P4, PT, R52, R52, PT ;  /* 0x000000343400720b */ /* 0x000fe40003f88000 */
[C---:B------:R-:W-:Y:S02]  /*3940*/  FSETP.GT.AND P5, PT, R46.reuse, R15, PT ;  /* 0x0000000f2e00720b */ /* 0x040fe40003fa4000 */
[----:B------:R-:W-:-:S03]  /*3950*/  FSETP.NAN.AND P6, PT, R46, R46, PT ;  /* 0x0000002e2e00720b */ /* 0x000fc60003fc8000 */
[----:B------:R-:W-:Y:S02]  /*3960*/  @P3 FSEL R52, R52, R11, P4 ;  /* 0x0000000b34343208 */ /* 0x000fe40002000000 */
[C---:B------:R-:W-:Y:S02]  /*3970*/  FSETP.GEU.AND P3, PT, R45.reuse, -INF , PT ;  /* 0xff8000002d00780b */ /* 0x040fe40003f6e000 */
[----:B------:R-:W-:Y:S02]  /*3980*/  FSETP.GT.AND P4, PT, R54, R38, PT ;  /* 0x000000263600720b */ /* 0x000fe40003f84000 */
[----:B------:R-:W-:Y:S02]  /*3990*/  FSEL R45, R45, -INF , P3 ;  /* 0xff8000002d2d7808 */ /* 0x000fe40001800000 */
[----:B-1----:R-:W-:Y:S02]  /*39a0*/  FSETP.GEU.AND P3, PT, R3, R8, PT ;  /* 0x000000080300720b */ /* 0x002fe40003f6e000 */
[----:B------:R-:W-:-:S02]  /*39b0*/  @!P5 FSEL R46, R46, R15, P6 ;  /* 0x0000000f2e2ed208 */ /* 0x000fc40003000000 */
[C---:B------:R-:W-:Y:S02]  /*39c0*/  FSETP.NAN.AND P5, PT, R54.reuse, R54, PT ;  /* 0x000000363600720b */ /* 0x040fe40003fa8000 */
[----:B------:R-:W-:-:S04]  /*39d0*/  FSEL R13, R54, R38, P4 ;  /* 0x00000026360d7208 */ /* 0x000fc80002000000 */
[----:B------:R-:W-:Y:S02]  /*39e0*/  FSEL R13, R54, R13, P5 ;  /* 0x0000000d360d7208 */ /* 0x000fe40002800000 */
[----:B------:R-:W-:Y:S02]  /*39f0*/  FSEL R45, R45, -INF , !P0 ;  /* 0xff8000002d2d7808 */ /* 0x000fe40004000000 */
[----:B------:R-:W-:Y:S02]  /*3a00*/  FSETP.NAN.AND P5, PT, R3, R3, PT ;  /* 0x000000030300720b */ /* 0x000fe40003fa8000 */
[----:B------:R-:W-:Y:S01]  /*3a10*/  FSEL R13, R13, R54, !P0 ;  /* 0x000000360d0d7208 */ /* 0x000fe20004000000 */
[----:B------:R-:W0:Y:S01]  /*3a20*/  SHFL.BFLY PT, R11, R52, 0x2, 0x1f ;  /* 0x0c401f00340b7f89 */ /* 0x000e2200000e0000 */
[----:B------:R-:W-:Y:S02]  /*3a30*/  FSETP.GT.AND P6, PT, R45, R32, PT ;  /* 0x000000202d00720b */ /* 0x000fe40003fc4000 */
[----:B------:R-:W-:-:S02]  /*3a40*/  @P3 FSEL R3, R3, R8, P5 ;  /* 0x0000000803033208 */ /* 0x000fc40002800000 */
[----:B------:R-:W-:Y:S02]  /*3a50*/  FSETP.GT.AND P3, PT, R46, R13, PT ;  /* 0x0000000d2e00720b */ /* 0x000fe40003f64000 */
[----:B------:R-:W-:Y:S02]  /*3a60*/  FSEL R32, R45, R32, P6 ;  /* 0x000000202d207208 */ /* 0x000fe40003000000 */
[----:B------:R-:W-:-:S04]  /*3a70*/  FSETP.GT.AND P6, PT, R55, R39, PT ;  /* 0x000000273700720b */ /* 0x000fc80003fc4000 */
[----:B------:R-:W-:Y:S02]  /*3a80*/  FSEL R8, R55, R39, P6 ;  /* 0x0000002737087208 */ /* 0x000fe40003000000 */
[----:B------:R-:W-:Y:S02]  /*3a90*/  FSETP.NAN.AND P6, PT, R46, R46, PT ;  /* 0x0000002e2e00720b */ /* 0x000fe40003fc8000 */
[----:B------:R-:W-:Y:S02]  /*3aa0*/  F2FP.BF16.PACK_AB R12, R10, R9 ;  /* 0x000000090a0c723e */ /* 0x000fe400000010ff */
[----:B------:R-:W-:Y:S02]  /*3ab0*/  @!P3 FSEL R46, R46, R13, P6 ;  /* 0x0000000d2e2eb208 */ /* 0x000fe40003000000 */
[----:B------:R-:W-:Y:S02]  /*3ac0*/  F2FP.BF16.PACK_AB R13, R39, R38 ;  /* 0x00000026270d723e */ /* 0x000fe400000010ff */
[----:B------:R-:W-:-:S02]  /*3ad0*/  F2FP.BF16.PACK_AB R16, R41, R40 ;  /* 0x000000282910723e */ /* 0x000fc400000010ff */
[----:B------:R-:W-:Y:S02]  /*3ae0*/  F2FP.BF16.PACK_AB R17, R43, R42 ;  /* 0x0000002a2b11723e */ /* 0x000fe400000010ff */
[C---:B------:R-:W-:Y:S01]  /*3af0*/  FSETP.NAN.AND P4, PT, R45.reuse, R45, PT ;  /* 0x0000002d2d00720b */ /* 0x040fe20003f88000 */
[----:B------:R-:W-:Y:S04]  /*3b00*/  STS.64 [R29], R12 ;  /* 0x0000000c1d007388 */ /* 0x000fe80000000a00 */
[----:B------:R-:W-:Y:S01]  /*3b10*/  STS.64 [R29+0x810], R16 ;  /* 0x000810101d007388 */ /* 0x000fe20000000a00 */
[----:B------:R-:W-:Y:S02]  /*3b20*/  @!P0 FSEL R45, R45, R32, P4 ;  /* 0x000000202d2d8208 */ /* 0x000fe40002000000 */
[----:B0-----:R-:W-:Y:S01]  /*3b30*/  FSETP.GEU.AND P4, PT, R52, R11, PT ;  /* 0x0000000b3400720b */ /* 0x001fe20003f8e000 */
[----:B------:R-:W0:Y:S04]  /*3b40*/  SHFL.BFLY PT, R14, R3, 0x2, 0x1f ;  /* 0x0c401f00030e7f89 */ /* 0x000e2800000e0000 */
[----:B------:R-:W-:Y:S01]  /*3b50*/  BAR.SYNC.DEFER_BLOCKING 0x0 ;  /* 0x0000000000007b1d */ /* 0x000fe20000010000 */
[----:B------:R-:W-:-:S02]  /*3b60*/  FSETP.NAN.AND P5, PT, R55, R55, PT ;  /* 0x000000373700720b */ /* 0x000fc40003fa8000 */
[-C--:B------:R-:W-:Y:S02]  /*3b70*/  FSETP.GT.AND P6, PT, R58, R41.reuse, PT ;  /* 0x000000293a00720b */ /* 0x080fe40003fc4000 */
[----:B------:R-:W-:Y:S02]  /*3b80*/  FSEL R8, R55, R8, P5 ;  /* 0x0000000837087208 */ /* 0x000fe40002800000 */
[----:B------:R-:W-:Y:S02]  /*3b90*/  FSETP.NAN.AND P5, PT, R52, R52, PT ;  /* 0x000000343400720b */ /* 0x000fe40003fa8000 */
[C---:B------:R-:W-:Y:S02]  /*3ba0*/  FSETP.NAN.AND P3, PT, R58.reuse, R58, PT ;  /* 0x0000003a3a00720b */ /* 0x040fe40003f68000 */
[----:B------:R-:W-:Y:S02]  /*3bb0*/  FSEL R9, R58, R41, P6 ;  /* 0x000000293a097208 */ /* 0x000fe40003000000 */
[----:B------:R-:W-:-:S02]  /*3bc0*/  @P4 FSEL R52, R52, R11, P5 ;  /* 0x0000000b34344208 */ /* 0x000fc40002800000 */
[----:B------:R-:W-:-:S03]  /*3bd0*/  FSEL R9, R58, R9, P3 ;  /* 0x000000093a097208 */ /* 0x000fc60001800000 */
[----:B------:R-:W1:Y:S01]  /*3be0*/  SHFL.BFLY PT, R15, R52, 0x1, 0x1f ;  /* 0x0c201f00340f7f89 */ /* 0x000e6200000e0000 */
[----:B------:R-:W-:Y:S02]  /*3bf0*/  FSEL R55, R8, R55, !P0 ;  /* 0x0000003708377208 */ /* 0x000fe40004000000 */
[----:B------:R-:W-:Y:S02]  /*3c00*/  FSETP.GT.AND P5, PT, R45, R40, PT ;  /* 0x000000282d00720b */ /* 0x000fe40003fa4000 */
[----:B------:R-:W-:Y:S02]  /*3c10*/  FSEL R58, R9, R58, !P0 ;  /* 0x0000003a093a7208 */ /* 0x000fe40004000000 */
[----:B------:R-:W2:Y:S01]  /*3c20*/  LDS.128 R8, [R49] ;  /* 0x0000000031087984 */ /* 0x000ea20000000c00 */
[----:B0-----:R-:W-:Y:S02]  /*3c30*/  FSETP.GEU.AND P3, PT, R3, R14, PT ;  /* 0x0000000e0300720b */ /* 0x001fe40003f6e000 */
[----:B------:R-:W-:-:S02]  /*3c40*/  FSETP.NAN.AND P4, PT, R45, R45, PT ;  /* 0x0000002d2d00720b */ /* 0x000fc40003f88000 */
[C---:B------:R-:W-:Y:S02]  /*3c50*/  FSEL R40, R45.reuse, R40, P5 ;  /* 0x000000282d287208 */ /* 0x040fe40002800000 */
[----:B------:R-:W-:Y:S02]  /*3c60*/  FSETP.GT.AND P5, PT, R46, R55, PT ;  /* 0x000000372e00720b */ /* 0x000fe40003fa4000 */
[----:B------:R-:W-:Y:S02]  /*3c70*/  FSEL R40, R45, R40, P4 ;  /* 0x000000282d287208 */ /* 0x000fe40002000000 */
[----:B------:R-:W-:Y:S02]  /*3c80*/  FSETP.NAN.AND P4, PT, R3, R3, PT ;  /* 0x000000030300720b */ /* 0x000fe40003f88000 */
[----:B------:R-:W-:Y:S02]  /*3c90*/  FSEL R45, R40, R45, !P0 ;  /* 0x0000002d282d7208 */ /* 0x000fe40004000000 */
[----:B------:R-:W-:-:S02]  /*3ca0*/  FSETP.GT.AND P6, PT, R47, R42, PT ;  /* 0x0000002a2f00720b */ /* 0x000fc40003fc4000 */
[----:B------:R-:W-:Y:S02]  /*3cb0*/  @P3 FSEL R3, R3, R14, P4 ;  /* 0x0000000e03033208 */ /* 0x000fe40002000000 */
[----:B------:R-:W-:Y:S02]  /*3cc0*/  FSETP.GT.AND P4, PT, R45, R58, PT ;  /* 0x0000003a2d00720b */ /* 0x000fe40003f84000 */
[C---:B------:R-:W-:Y:S02]  /*3cd0*/  FSETP.NAN.AND P3, PT, R46.reuse, R46, PT ;  /* 0x0000002e2e00720b */ /* 0x040fe40003f68000 */
[C---:B------:R-:W-:Y:S02]  /*3ce0*/  FSEL R42, R47.reuse, R42, P6 ;  /* 0x0000002a2f2a7208 */ /* 0x040fe40003000000 */
[----:B------:R-:W-:Y:S02]  /*3cf0*/  FSETP.NAN.AND P6, PT, R47, R47, PT ;  /* 0x0000002f2f00720b */ /* 0x000fe40003fc8000 */
[----:B------:R-:W-:-:S02]  /*3d00*/  @!P5 FSEL R46, R46, R55, P3 ;  /* 0x000000372e2ed208 */ /* 0x000fc40001800000 */
[C---:B-1----:R-:W-:Y:S02]  /*3d10*/  FSETP.GEU.AND P3, PT, R52.reuse, R15, PT ;  /* 0x0000000f3400720b */ /* 0x042fe40003f6e000 */
[----:B------:R-:W-:Y:S02]  /*3d20*/  FSEL R42, R47, R42, P6 ;  /* 0x0000002a2f2a7208 */ /* 0x000fe40003000000 */
[C---:B------:R-:W-:Y:S02]  /*3d30*/  FSETP.NAN.AND P6, PT, R45.reuse, R45, PT ;  /* 0x0000002d2d00720b */ /* 0x040fe40003fc8000 */
[----:B------:R-:W-:Y:S02]  /*3d40*/  SHF.R.U32.HI R12, RZ, 0x5, R4 ;  /* 0x00000005ff0c7819 */ /* 0x000fe40000011604 */
[----:B------:R-:W-:Y:S02]  /*3d50*/  @!P4 FSEL R45, R45, R58, P6 ;  /* 0x0000003a2d2dc208 */ /* 0x000fe40003000000 */
[C---:B------:R-:W-:Y:S01]  /*3d60*/  FSETP.NAN.AND P4, PT, R52.reuse, R52, PT ;  /* 0x000000343400720b */ /* 0x040fe20003f88000 */
[----:B------:R-:W0:Y:S03]  /*3d70*/  SHFL.BFLY PT, R14, R3, 0x1, 0x1f ;  /* 0x0c201f00030e7f89 */ /* 0x000e2600000e0000 */
[----:B------:R-:W-:Y:S01]  /*3d80*/  @P3 SEL R52, R52, R15, P4 ;  /* 0x0000000f34343207 */ /* 0x000fe20002000000 */
[----:B------:R-:W-:-:S02]  /*3d90*/  IMAD.SHL.U32 R15, R12, 0x4, RZ ;  /* 0x000000040c0f7824 */ /* 0x000fc400078e00ff */
[----:B------:R-:W-:Y:S01]  /*3da0*/  IMAD.WIDE R12, R31, R28, c[0x0][0x178] ;  /* 0x00005e001f0c7625 */ /* 0x000fe200078e021c */
[----:B------:R-:W-:-:S04]  /*3db0*/  FSETP.GT.AND P5, PT, R48, R43, PT ;  /* 0x0000002b3000720b */ /* 0x000fc80003fa4000 */
[----:B--2---:R-:W-:Y:S01]  /*3dc0*/  @!P1 STG.E.128 [R12.64], R8 ;  /* 0x000000080c009986 */ /* 0x004fe2000c101d04 */
[----:B------:R-:W-:-:S03]  /*3dd0*/  FSEL R43, R48, R43, P5 ;  /* 0x0000002b302b7208 */ /* 0x000fc60002800000 */
[----:B------:R-:W-:Y:S01]  /*3de0*/  BAR.SYNC.DEFER_BLOCKING 0x0 ;  /* 0x0000000000007b1d */ /* 0x000fe20000010000 */
[----:B------:R-:W-:-:S04]  /*3df0*/  FSETP.NAN.AND P5, PT, R48, R48, PT ;  /* 0x000000303000720b */ /* 0x000fc80003fa8000 */
[----:B------:R-:W-:Y:S02]  /*3e00*/  FSEL R43, R48, R43, P5 ;  /* 0x0000002b302b7208 */ /* 0x000fe40002800000 */
[----:B------:R-:W-:Y:S02]  /*3e10*/  FSEL R42, R42, R47, !P0 ;  /* 0x0000002f2a2a7208 */ /* 0x000fe40004000000 */
[----:B------:R-:W-:Y:S02]  /*3e20*/  FSEL R43, R43, R48, !P0 ;  /* 0x000000302b2b7208 */ /* 0x000fe40004000000 */
[C---:B------:R-:W-:Y:S02]  /*3e30*/  FSETP.NAN.AND P0, PT, R3.reuse, R3, PT ;  /* 0x000000030300720b */ /* 0x040fe40003f08000 */
[CC--:B0-----:R-:W-:Y:S02]  /*3e40*/  FSETP.GEU.AND P6, PT, R3.reuse, R14.reuse, PT ;  /* 0x0000000e0300720b */ /* 0x0c1fe40003fce000 */
[----:B------:R-:W-:-:S02]  /*3e50*/  SEL R14, R3, R14, P0 ;  /* 0x0000000e030e7207 */ /* 0x000fc40000000000 */
[----:B------:R-:W-:Y:S02]  /*3e60*/  LOP3.LUT R15, R15, 0x1c, RZ, 0xe2, !PT ;  /* 0x0000001c0f0f7812 */ /* 0x000fe400078ee2ff */
[----:B------:R-:W-:-:S03]  /*3e70*/  SEL R14, R3, R14, !P6 ;  /* 0x0000000e030e7207 */ /* 0x000fc60007000000 */
[----:B------:R-:W-:Y:S04]  /*3e80*/  @!P2 STS [R15], R52 ;  /* 0x000000340f00a388 */ /* 0x000fe80000000800 */
[----:B------:R-:W-:Y:S04]  /*3e90*/  @!P2 STS [R15+0x20], R14 ;  /* 0x0000200e0f00a388 */ /* 0x000fe80000000800 */
[----:B------:R-:W-:Y:S01]  /*3ea0*/  BAR.SYNC.DEFER_BLOCKING 0x0 ;  /* 0x0000000000007b1d */ /* 0x000fe20000010000 */
[----:B------:R-:W-:Y:S02]  /*3eb0*/  FSETP.GT.AND P5, PT, R45, R42, PT ;  /* 0x0000002a2d00720b */ /* 0x000fe40003fa4000 */
[----:B------:R-:W-:-:S02]  /*3ec0*/  ISETP.GE.AND P4, PT, R4, 0x10, PT ;  /* 0x000000100400780c */ /* 0x000fc40003f86270 */
[C---:B------:R-:W-:Y:S01]  /*3ed0*/  FSETP.NAN.AND P3, PT, R45.reuse, R45, PT ;  /* 0x0000002d2d00720b */ /* 0x040fe20003f68000 */
[----:B------:R-:W0:Y:S08]  /*3ee0*/  SHFL.BFLY PT, R3, R46, 0x10, 0x1f ;  /* 0x0e001f002e037f89 */ /* 0x000e3000000e0000 */
[----:B------:R-:W-:-:S04]  /*3ef0*/  @!P5 FSEL R45, R45, R42, P3 ;  /* 0x0000002a2d2dd208 */ /* 0x000fc80001800000 */
[C---:B------:R-:W-:Y:S01]  /*3f00*/  FSETP.GT.AND P0, PT, R45.reuse, R43, PT ;  /* 0x0000002b2d00720b */ /* 0x040fe20003f04000 */
[----:B------:R-:W1:Y:S01]  /*3f10*/  @!P4 LDS R7, [R4.X4] ;  /* 0x000000000407c984 */ /* 0x000e620000004800 */
[----:B------:R-:W-:-:S11]  /*3f20*/  FSETP.NAN.AND P3, PT, R45, R45, PT ;  /* 0x0000002d2d00720b */ /* 0x000fd60003f68000 */
[----:B------:R-:W-:Y:S02]  /*3f30*/  @!P0 FSEL R45, R45, R43, P3 ;  /* 0x0000002b2d2d8208 */ /* 0x000fe40001800000 */
[C---:B------:R-:W-:Y:S02]  /*3f40*/  FSETP.NAN.AND P3, PT, R46.reuse, R46, PT ;  /* 0x0000002e2e00720b */ /* 0x040fe40003f68000 */
[CC--:B0-----:R-:W-:Y:S01]  /*3f50*/  FSETP.GT.AND P0, PT, R46.reuse, R3.reuse, PT ;  /* 0x000000032e00720b */ /* 0x0c1fe20003f04000 */
[----:B------:R-:W0:Y:S10]  /*3f60*/  SHFL.BFLY PT, R9, R45, 0x10, 0x1f ;  /* 0x0e001f002d097f89 */ /* 0x000e3400000e0000 */
[----:B------:R-:W-:-:S05]  /*3f70*/  @!P3 FSEL R46, R46, R3, P0 ;  /* 0x000000032e2eb208 */ /* 0x000fca0000000000 */
[----:B------:R-:W2:Y:S01]  /*3f80*/  SHFL.BFLY PT, R3, R46, 0x8, 0x1f ;  /* 0x0d001f002e037f89 */ /* 0x000ea200000e0000 */
[----:B------:R-:W-:-:S03]  /*3f90*/  FSETP.NAN.AND P3, PT, R45, R45, PT ;  /* 0x0000002d2d00720b */ /* 0x000fc60003f68000 */
[----:B-1----:R-:W1:Y:S01]  /*3fa0*/  SHFL.BFLY PT, R8, R7, 0x4, 0x1f ;  /* 0x0c801f0007087f89 */ /* 0x002e6200000e0000 */
[----:B0-----:R-:W-:-:S09]  /*3fb0*/  FSETP.GT.AND P0, PT, R45, R9, PT ;  /* 0x000000092d00720b */ /* 0x001fd20003f04000 */
[----:B------:R-:W-:Y:S02]  /*3fc0*/  @!P3 FSEL R45, R45, R9, P0 ;  /* 0x000000092d2db208 */ /* 0x000fe40000000000 */
[----:B--2---:R-:W-:-:S03]  /*3fd0*/  FSETP.GT.AND P0, PT, R46, R3, PT ;  /* 0x000000032e00720b */ /* 0x004fc60003f04000 */
[----:B------:R-:W0:Y:S01]  /*3fe0*/  SHFL.BFLY PT, R10, R45, 0x8, 0x1f ;  /* 0x0d001f002d0a7f89 */ /* 0x000e2200000e0000 */
[----:B------:R-:W-:Y:S02]  /*3ff0*/  FSETP.NAN.AND P3, PT, R46, R46, PT ;  /* 0x0000002e2e00720b */ /* 0x000fe40003f68000 */
[----:B-1----:R-:W-:-:S07]  /*4000*/  FSETP.GEU.AND P5, PT, R7, R8, PT ;  /* 0x000000080700720b */ /* 0x002fce0003fae000 */
[----:B------:R-:W-:Y:S02]  /*4010*/  @!P0 FSEL R46, R46, R3, P3 ;  /* 0x000000032e2e8208 */ /* 0x000fe40001800000 */
[C---:B------:R-:W-:Y:S02]  /*4020*/  FSETP.NAN.AND P0, PT, R7.reuse, R7, PT ;  /* 0x000000070700720b */ /* 0x040fe40003f08000 */
[C---:B------:R-:W-:Y:S01]  /*4030*/  FSEL R8, R7.reuse, R8, !P5 ;  /* 0x0000000807087208 */ /* 0x040fe20006800000 */
[----:B------:R-:W1:Y:S03]  /*4040*/  SHFL.BFLY PT, R9, R46, 0x4, 0x1f ;  /* 0x0c801f002e097f89 */ /* 0x000e6600000e0000 */
[----:B------:R-:W-:-:S05]  /*4050*/  FSEL R3, R7, R8, P0 ;  /* 0x0000000807037208 */ /* 0x000fca0000000000 */
[----:B------:R-:W2:Y:S01]  /*4060*/  SHFL.BFLY PT, R8, R3, 0x2, 0x1f ;  /* 0x0c401f0003087f89 */ /* 0x000ea200000e0000 */
[C---:B0-----:R-:W-:Y:S02]  /*4070*/  FSETP.GT.AND P0, PT, R45.reuse, R10, PT ;  /* 0x0000000a2d00720b */ /* 0x041fe40003f04000 */
[----:B------:R-:W-:-:S11]  /*4080*/  FSETP.NAN.AND P3, PT, R45, R45, PT ;  /* 0x0000002d2d00720b */ /* 0x000fd60003f68000 */
[----:B------:R-:W-:Y:S02]  /*4090*/  @!P0 FSEL R45, R45, R10, P3 ;  /* 0x0000000a2d2d8208 */ /* 0x000fe40001800000 */
[----:B-1----:R-:W-:-:S03]  /*40a0*/  FSETP.GT.AND P0, PT, R46, R9, PT ;  /* 0x000000092e00720b */ /* 0x002fc60003f04000 */
[----:B------:R-:W0:Y:S01]  /*40b0*/  SHFL.BFLY PT, R10, R45, 0x4, 0x1f ;  /* 0x0c801f002d0a7f89 */ /* 0x000e2200000e0000 */
[----:B------:R-:W-:Y:S02]  /*40c0*/  FSETP.NAN.AND P3, PT, R46, R46, PT ;  /* 0x0000002e2e00720b */ /* 0x000fe40003f68000 */
[----:B--2---:R-:W-:-:S07]  /*40d0*/  FSETP.GEU.AND P5, PT, R3, R8, PT ;  /* 0x000000080300720b */ /* 0x004fce0003fae000 */
[----:B------:R-:W-:Y:S02]  /*40e0*/  @!P0 FSEL R46, R46, R9, P3 ;  /* 0x000000092e2e8208 */ /* 0x000fe40001800000 */
[----:B------:R-:W-:-:S03]  /*40f0*/  FSETP.NAN.AND P0, PT, R3, R3, PT ;  /* 0x000000030300720b */ /* 0x000fc60003f08000 */
[----:B------:R-:W1:Y:S01]  /*4100*/  SHFL.BFLY PT, R7, R46, 0x2, 0x1f ;  /* 0x0c401f002e077f89 */ /* 0x000e6200000e0000 */
[----:B------:R-:W-:-:S05]  /*4110*/  @P5 FSEL R3, R3, R8, P0 ;  /* 0x0000000803035208 */ /* 0x000fca0000000000 */
[----:B------:R-:W2:Y:S01]  /*4120*/  SHFL.BFLY PT, R8, R3, 0x1, 0x1f ;  /* 0x0c201f0003087f89 */ /* 0x000ea200000e0000 */
[C---:B0-----:R-:W-:Y:S02]  /*4130*/  FSETP.GT.AND P0, PT, R45.reuse, R10, PT ;  /* 0x0000000a2d00720b */ /* 0x041fe40003f04000 */
[----:B------:R-:W-:-:S11]  /*4140*/  FSETP.NAN.AND P3, PT, R45, R45, PT ;  /* 0x0000002d2d00720b */ /* 0x000fd60003f68000 */
[----:B------:R-:W-:Y:S02]  /*4150*/  @!P0 FSEL R45, R45, R10, P3 ;  /* 0x0000000a2d2d8208 */ /* 0x000fe40001800000 */
[----:B-1----:R-:W-:Y:S02]  /*4160*/  FSETP.GT.AND P3, PT, R46, R7, PT ;  /* 0x000000072e00720b */ /* 0x002fe40003f64000 */
[----:B------:R-:W-:Y:S02]  /*4170*/  LOP3.LUT P0, RZ, R4, 0x7, RZ, 0xc0, !PT ;  /* 0x0000000704ff7812 */ /* 0x000fe4000780c0ff */
[----:B------:R-:W-:Y:S02]  /*4180*/  FSETP.NAN.AND P6, PT, R46, R46, PT ;  /* 0x0000002e2e00720b */ /* 0x000fe40003fc8000 */
[----:B--2---:R-:W-:Y:S02]  /*4190*/  FSETP.GEU.AND P5, PT, R3, R8, PT ;  /* 0x000000080300720b */ /* 0x004fe40003fae000 */
[----:B------:R-:W-:-:S05]  /*41a0*/  ISETP.LT.AND P0, PT, R4, 0x10, !P0 ;  /* 0x000000100400780c */ /* 0x000fca0004701270 */
[----:B------:R-:W-:Y:S02]  /*41b0*/  @!P3 FSEL R46, R46, R7, P6 ;  /* 0x000000072e2eb208 */ /* 0x000fe40003000000 */
[----:B------:R-:W-:-:S04]  /*41c0*/  FSETP.NAN.AND P3, PT, R3, R3, PT ;  /* 0x000000030300720b */ /* 0x000fc80003f68000 */
[----:B------:R-:W-:-:S05]  /*41d0*/  @P5 SEL R3, R3, R8, P3 ;  /* 0x0000000803035207 */ /* 0x000fca0001800000 */
[----:B------:R-:W-:Y:S04]  /*41e0*/  @P0 STS [R4.X4], R3 ;  /* 0x0000000304000388 */ /* 0x000fe80000004800 */
[----:B------:R-:W-:Y:S06]  /*41f0*/  BAR.SYNC.DEFER_BLOCKING 0x0 ;  /* 0x0000000000007b1d */ /* 0x000fec0000010000 */
[----:B------:R-:W0:Y:S04]  /*4200*/  SHFL.BFLY PT, R10, R45, 0x2, 0x1f ;  /* 0x0c401f002d0a7f89 */ /* 0x000e2800000e0000 */
[----:B------:R-:W-:Y:S04]  /*4210*/  LDS R8, [RZ] ;  /* 0x00000000ff087984 */ /* 0x000fe80000000800 */
[----:B------:R-:W1:Y:S04]  /*4220*/  LDS R9, [0x20] ;  /* 0x00002000ff097984 */ /* 0x000e680000000800 */
[----:B------:R-:W-:Y:S01]  /*4230*/  BAR.SYNC.DEFER_BLOCKING 0x0 ;  /* 0x0000000000007b1d */ /* 0x000fe20000010000 */
[----:B0-----:R-:W-:-:S02]  /*4240*/  FSETP.GT.AND P3, PT, R45, R10, PT ;  /* 0x0000000a2d00720b */ /* 0x001fc40003f64000 */
[----:B------:R-:W-:-:S11]  /*4250*/  FSETP.NAN.AND P5, PT, R45, R45, PT ;  /* 0x0000002d2d00720b */ /* 0x000fd60003fa8000 */
[----:B------:R-:W-:-:S05]  /*4260*/  @!P3 FSEL R45, R45, R10, P5 ;  /* 0x0000000a2d2db208 */ /* 0x000fca0002800000 */
[----:B------:R-:W0:Y:S04]  /*4270*/  SHFL.BFLY PT, R10, R45, 0x1, 0x1f ;  /* 0x0c201f002d0a7f89 */ /* 0x000e2800000e0000 */
[----:B------:R-:W2:Y:S04]  /*4280*/  SHFL.BFLY PT, R7, R46, 0x1, 0x1f ;  /* 0x0c201f002e077f89 */ /* 0x000ea800000e0000 */
[----:B-1----:R-:W-:Y:S04]  /*4290*/  STS.64 [RZ], R8 ;  /* 0x00000008ff007388 */ /* 0x002fe80000000a00 */
[----:B------:R-:W-:Y:S01]  /*42a0*/  BAR.SYNC.DEFER_BLOCKING 0x0 ;  /* 0x0000000000007b1d */ /* 0x000fe20000010000 */
[----:B------:R-:W-:-:S02]  /*42b0*/  FSETP.NAN.AND P6, PT, R45, R45, PT ;  /* 0x0000002d2d00720b */ /* 0x000fc40003fc8000 */
[----:B------:R-:W-:Y:S02]  /*42c0*/  LOP3.LUT R13, R4, 0x1, RZ, 0xc0, !PT ;  /* 0x00000001040d7812 */ /* 0x000fe400078ec0ff */
[CC--:B0-----:R-:W-:Y:S02]  /*42d0*/  SEL R3, R45.reuse, R10.reuse, P6 ;  /* 0x0000000a2d037207 */ /* 0x0c1fe40003000000 */
[----:B------:R-:W-:-:S04]  /*42e0*/  FSETP.GT.AND P6, PT, R45, R10, PT ;  /* 0x0000000a2d00720b */ /* 0x000fc80003fc4000 */
[----:B------:R-:W-:Y:S02]  /*42f0*/  SEL R10, R45, R3, P6 ;  /* 0x000000032d0a7207 */ /* 0x000fe40003000000 */
[C---:B--2---:R-:W-:Y:S01]  /*4300*/  FSETP.GT.AND P3, PT, R46.reuse, R7, PT ;  /* 0x000000072e00720b */ /* 0x044fe20003f64000 */
[----:B------:R-:W-:Y:S04]  /*4310*/  LDS R3, [R13.X4] ;  /* 0x000000000d037984 */ /* 0x000fe80000004800 */
[----:B------:R-:W-:Y:S01]  /*4320*/  BAR.SYNC.DEFER_BLOCKING 0x0 ;  /* 0x0000000000007b1d */ /* 0x000fe20000010000 */
[----:B------:R-:W-:-:S07]  /*4330*/  FSETP.NAN.AND P5, PT, R46, R46, PT ;  /* 0x0000002e2e00720b */ /* 0x000fce0003fa8000 */
[----:B------:R-:W-:-:S05]  /*4340*/  @!P3 SEL R46, R46, R7, P5 ;  /* 0x000000072e2eb207 */ /* 0x000fca0002800000 */
[----:B------:R-:W-:Y:S04]  /*4350*/  @!P2 STS [R15], R46 ;  /* 0x0000002e0f00a388 */ /* 0x000fe80000000800 */
[----:B------:R-:W-:Y:S04]  /*4360*/  @!P2 STS [R15+0x20], R10 ;  /* 0x0000200a0f00a388 */ /* 0x000fe80000000800 */
[----:B------:R-:W-:Y:S06]  /*4370*/  BAR.SYNC.DEFER_BLOCKING 0x0 ;  /* 0x0000000000007b1d */ /* 0x000fec0000010000 */
[----:B------:R-:W0:Y:S04]  /*4380*/  @!P4 LDS R6, [R4.X4] ;  /* 0x000000000406c984 */ /* 0x000e280000004800 */
[----:B0-----:R-:W0:Y:S01]  /*4390*/  SHFL.BFLY PT, R7, R6, 0x4, 0x1f ;  /* 0x0c801f0006077f89 */ /* 0x001e2200000e0000 */
[----:B------:R-:W-:-:S02]  /*43a0*/  FSETP.NAN.AND P3, PT, R6, R6, PT ;  /* 0x000000060600720b */ /* 0x000fc40003f68000 */
[----:B0-----:R-:W-:-:S04]  /*43b0*/  FSETP.GT.AND P2, PT, R6, R7, PT ;  /* 0x000000070600720b */ /* 0x001fc80003f44000 */
[----:B------:R-:W-:-:S04]  /*43c0*/  FSEL R7, R6, R7, P2 ;  /* 0x0000000706077208 */ /* 0x000fc80001000000 */
[----:B------:R-:W-:-:S05]  /*43d0*/  FSEL R7, R6, R7, P3 ;  /* 0x0000000706077208 */ /* 0x000fca0001800000 */
[----:B------:R-:W0:Y:S01]  /*43e0*/  SHFL.BFLY PT, R12, R7, 0x2, 0x1f ;  /* 0x0c401f00070c7f89 */ /* 0x000e2200000e0000 */
[C---:B------:R-:W-:Y:S02]  /*43f0*/  FSETP.NAN.AND P3, PT, R7.reuse, R7, PT ;  /* 0x000000070700720b */ /* 0x040fe40003f68000 */
[----:B0-----:R-:W-:-:S13]  /*4400*/  FSETP.GT.AND P2, PT, R7, R12, PT ;  /* 0x0000000c0700720b */ /* 0x001fda0003f44000 */
[----:B------:R-:W-:-:S05]  /*4410*/  @!P2 FSEL R7, R7, R12, P3 ;  /* 0x0000000c0707a208 */ /* 0x000fca0001800000 */
[----:B------:R-:W0:Y:S01]  /*4420*/  SHFL.BFLY PT, R10, R7, 0x1, 0x1f ;  /* 0x0c201f00070a7f89 */ /* 0x000e2200000e0000 */
[C---:B------:R-:W-:Y:S02]  /*4430*/  FSETP.NAN.AND P3, PT, R7.reuse, R7, PT ;  /* 0x000000070700720b */ /* 0x040fe40003f68000 */
[----:B0-----:R-:W-:-:S13]  /*4440*/  FSETP.GT.AND P2, PT, R7, R10, PT ;  /* 0x0000000a0700720b */ /* 0x001fda0003f44000 */
[----:B------:R-:W-:-:S05]  /*4450*/  @!P2 SEL R7, R7, R10, P3 ;  /* 0x0000000a0707a207 */ /* 0x000fca0001800000 */
[----:B------:R-:W-:Y:S04]  /*4460*/  @P0 STS [R4.X4], R7 ;  /* 0x0000000704000388 */ /* 0x000fe80000004800 */
[----:B------:R-:W-:Y:S06]  /*4470*/  BAR.SYNC.DEFER_BLOCKING 0x0 ;  /* 0x0000000000007b1d */ /* 0x000fec0000010000 */
[----:B------:R-:W0:Y:S04]  /*4480*/  LDS R10, [RZ] ;  /* 0x00000000ff0a7984 */ /* 0x000e280000000800 */
[----:B------:R-:W1:Y:S04]  /*4490*/  LDS R11, [0x20] ;  /* 0x00002000ff0b7984 */ /* 0x000e680000000800 */
[----:B------:R-:W-:Y:S01]  /*44a0*/  BAR.SYNC.DEFER_BLOCKING 0x0 ;  /* 0x0000000000007b1d */ /* 0x000fe20000010000 */
[----:B------:R-:W-:-:S02]  /*44b0*/  FSETP.GE.AND P0, PT, R8, RZ, PT ;  /* 0x000000ff0800720b */ /* 0x000fc40003f06000 */
[C---:B------:R-:W-:Y:S02]  /*44c0*/  FSETP.GE.AND P2, PT, R9.reuse, RZ, PT ;  /* 0x000000ff0900720b */ /* 0x040fe40003f46000 */
[----:B------:R-:W-:Y:S02]  /*44d0*/  FSEL R8, R8, RZ, !P0 ;  /* 0x000000ff08087208 */ /* 0x000fe40004000000 */
[----:B------:R-:W-:-:S03]  /*44e0*/  FSEL R9, R9, RZ, !P2 ;  /* 0x000000ff09097208 */ /* 0x000fc60005000000 */
[----:B------:R-:W-:Y:S02]  /*44f0*/  FADD R8, RZ, -R8 ;  /* 0x80000008ff087221 */ /* 0x000fe40000000000 */
[----:B------:R-:W-:-:S03]  /*4500*/  FADD R9, RZ, -R9 ;  /* 0x80000009ff097221 */ /* 0x000fc60000000000 */
[----:B------:R-:W-:Y:S02]  /*4510*/  FSETP.NAN.AND P3, PT, R8, R8, PT ;  /* 0x000000080800720b */ /* 0x000fe40003f68000 */
[----:B------:R-:W-:Y:S02]  /*4520*/  FSETP.NAN.AND P4, PT, R9, R9, PT ;  /* 0x000000090900720b */ /* 0x000fe40003f88000 */
[----:B0-----:R-:W-:-:S04]  /*4530*/  FSETP.GTU.AND P0, PT, R10, RZ, PT ;  /* 0x000000ff0a00720b */ /* 0x001fc80003f0c000 */
[----:B------:R-:W-:Y:S02]  /*4540*/  FSEL R7, R10, RZ, P0 ;  /* 0x000000ff0a077208 */ /* 0x000fe40000000000 */
[C---:B-1----:R-:W-:Y:S01]  /*4550*/  FSETP.GTU.AND P2, PT, R11.reuse, RZ, PT ;  /* 0x000000ff0b00720b */ /* 0x042fe20003f4c000 */
[----:B------:R-:W-:Y:S04]  /*4560*/  STS.64 [RZ], R10 ;  /* 0x0000000aff007388 */ /* 0x000fe80000000a00 */
[----:B------:R-:W-:Y:S01]  /*4570*/  BAR.SYNC.DEFER_BLOCKING 0x0 ;  /* 0x0000000000007b1d */ /* 0x000fe20000010000 */
[----:B------:R-:W-:Y:S02]  /*4580*/  FSETP.GT.AND P0, PT, R8, R7, PT ;  /* 0x000000070800720b */ /* 0x000fe40003f04000 */
[----:B------:R-:W-:-:S02]  /*4590*/  FSEL R6, R11, RZ, P2 ;  /* 0x000000ff0b067208 */ /* 0x000fc40001000000 */
[----:B------:R-:W-:Y:S02]  /*45a0*/  @!P3 FSEL R8, R8, R7, P0 ;  /* 0x000000070808b208 */ /* 0x000fe40000000000 */
[----:B------:R-:W-:-:S03]  /*45b0*/  FSETP.GT.AND P2, PT, R9, R6, PT ;  /* 0x000000060900720b */ /* 0x000fc60003f44000 */
[----:B------:R-:W-:Y:S01]  /*45c0*/  FMUL R8, R8, 0.0078740157186985015869 ;  /* 0x3c01020408087820 */ /* 0x000fe20000400000 */
[----:B------:R-:W-:-:S04]  /*45d0*/  @!P4 FSEL R9, R9, R6, P2 ;  /* 0x000000060909c208 */ /* 0x000fc80001000000 */
[C---:B------:R-:W-:Y:S01]  /*45e0*/  FSETP.GT.AND P0, PT, R8.reuse, 9.9999997473787516356e-06, PT ;  /* 0x3727c5ac0800780b */ /* 0x040fe20003f04000 */
[----:B------:R-:W-:Y:S01]  /*45f0*/  FMUL R9, R9, 0.0078740157186985015869 ;  /* 0x3c01020409097820 */ /* 0x000fe20000400000 */
[----:B------:R-:W-:-:S04]  /*4600*/  FSETP.NAN.AND P2, PT, R8, R8, PT ;  /* 0x000000080800720b */ /* 0x000fc80003f48000 */
[C---:B------:R-:W-:Y:S01]  /*4610*/  FSETP.GT.AND P3, PT, R9.reuse, 9.9999997473787516356e-06, PT ;  /* 0x3727c5ac0900780b */ /* 0x040fe20003f64000 */
[----:B------:R-:W0:Y:S06]  /*4620*/  LDS R6, [R13.X4] ;  /* 0x000000000d067984 */ /* 0x000e2c0000004800 */
[----:B------:R-:W-:Y:S02]  /*4630*/  @!P0 FSEL R8, R8, 9.9999997473787516356e-06, P2 ;  /* 0x3727c5ac08088808 */ /* 0x000fe40001000000 */
[----:B------:R-:W-:-:S04]  /*4640*/  FSETP.NAN.AND P0, PT, R9, R9, PT ;  /* 0x000000090900720b */ /* 0x000fc80003f08000 */
[----:B------:R-:W-:Y:S02]  /*4650*/  @!P3 FSEL R9, R9, 9.9999997473787516356e-06, P0 ;  /* 0x3727c5ac0909b808 */ /* 0x000fe40000000000 */
[C---:B------:R-:W-:Y:S02]  /*4660*/  FSETP.GT.AND P2, PT, |R8|.reuse, 8.50705917302346158658e+37, PT ;  /* 0x7e8000000800780b */ /* 0x040fe40003f44200 */
[C---:B------:R-:W-:Y:S02]  /*4670*/  FSETP.GT.AND P3, PT, |R9|.reuse, 8.50705917302346158658e+37, PT ;  /* 0x7e8000000900780b */ /* 0x040fe40003f64200 */
[----:B------:R-:W-:Y:S02]  /*4680*/  FSETP.GEU.AND P4, PT, |R8|, 1.175494350822287508e-38, PT ;  /* 0x008000000800780b */ /* 0x000fe40003f8e200 */
[----:B------:R-:W-:-:S07]  /*4690*/  FSETP.GEU.AND P5, PT, |R9|, 1.175494350822287508e-38, PT ;  /* 0x008000000900780b */ /* 0x000fce0003fae200 */
[----:B------:R-:W-:Y:S02]  /*46a0*/  @P2 FMUL R8, R8, 0.25 ;  /* 0x3e80000008082820 */ /* 0x000fe40000400000 */
[----:B------:R-:W-:Y:S02]  /*46b0*/  @P3 FMUL R9, R9, 0.25 ;  /* 0x3e80000009093820 */ /* 0x000fe40000400000 */
[----:B------:R-:W-:Y:S02]  /*46c0*/  @!P4 FMUL R8, R8, 16777216 ;  /* 0x4b8000000808c820 */ /* 0x000fe40000400000 */
[----:B------:R-:W-:Y:S01]  /*46d0*/  @!P5 FMUL R9, R9, 16777216 ;  /* 0x4b8000000909d820 */ /* 0x000fe20000400000 */
[----:B------:R-:W-:Y:S02]  /*46e0*/  LOP3.LUT P0, RZ, R4, 0xfe, RZ, 0xc0, !PT ;  /* 0x000000fe04ff7812 */ /* 0x000fe4000780c0ff */
[----:B------:R-:W-:Y:S01]  /*46f0*/  LOP3.LUT R17, R5, 0x1, R4, 0xf8, !PT ;  /* 0x0000000105117812 */ /* 0x000fe200078ef804 */
[----:B------:R-:W1:Y:S01]  /*4700*/  MUFU.RCP R8, R8 ;  /* 0x0000000800087308 */ /* 0x000e620000001000 */
[----:B------:R-:W-:-:S07]  /*4710*/  IMAD.MOV.U32 R4, RZ, RZ, 0x3e800000 ;  /* 0x3e800000ff047424 */ /* 0x000fce00078e00ff */
[----:B------:R-:W2:Y:S01]  /*4720*/  MUFU.RCP R9, R9 ;  /* 0x0000000900097308 */ /* 0x000ea20000001000 */
[----:B0-----:R-:W-:Y:S02]  /*4730*/  F2FP.BF16.PACK_AB R3, R6, R3 ;  /* 0x000000030603723e */ /* 0x001fe400000010ff */
[C---:B------:R-:W-:Y:S02]  /*4740*/  FSEL R7, R4.reuse, 1, P2 ;  /* 0x3f80000004077808 */ /* 0x040fe40001000000 */
[----:B------:R-:W-:Y:S02]  /*4750*/  FSEL R6, R4, 1, P3 ;  /* 0x3f80000004067808 */ /* 0x000fe40001800000 */
[----:B------:R-:W-:Y:S01]  /*4760*/  ISETP.LT.AND P0, PT, R17, 0x200, !P0 ;  /* 0x000002001100780c */ /* 0x000fe20004701270 */
[----:B------:R-:W-:Y:S02]  /*4770*/  @!P4 FMUL R7, R7, 16777216 ;  /* 0x4b8000000707c820 */ /* 0x000fe40000400000 */
[----:B------:R-:W-:Y:S01]  /*4780*/  @!P5 FMUL R6, R6, 16777216 ;  /* 0x4b8000000606d820 */ /* 0x000fe20000400000 */
[----:B------:R-:W-:Y:S01]  /*4790*/  IMAD.WIDE R4, R17, R28, c[0x0][0x180] ;  /* 0x0000600011047625 */ /* 0x000fe200078e021c */
[----:B-1----:R-:W-:Y:S01]  /*47a0*/  FMUL R20, R8, R7 ;  /* 0x0000000708147220 */ /* 0x002fe20000400000 */
[----:B------:R-:W-:Y:S01]  /*47b0*/  PRMT R7, R3, 0x7632, R7 ;  /* 0x0000763203077816 */ /* 0x000fe20000000007 */
[----:B--2---:R-:W-:Y:S01]  /*47c0*/  FMUL R21, R9, R6 ;  /* 0x0000000609157220 */ /* 0x004fe20000400000 */
[----:B------:R-:W-:Y:S01]  /*47d0*/  IMAD.WIDE R8, R17, R28, c[0x0][0x188] ;  /* 0x0000620011087625 */ /* 0x000fe200078e021c */
[----:B------:R-:W-:-:S02]  /*47e0*/  PRMT R19, R3, 0x7610, R19 ;  /* 0x0000761003137816 */ /* 0x000fc40000000013 */
[----:B------:R-:W-:Y:S01]  /*47f0*/  PRMT R22, R3, 0x7632, R22 ;  /* 0x0000763203167816 */ /* 0x000fe20000000016 */
[-C--:B------:R-:W-:Y:S01]  /*4800*/  IMAD.WIDE R10, R17, R28.reuse, c[0x0][0x190] ;  /* 0x00006400110a7625 */ /* 0x080fe200078e021c */
[----:B------:R-:W-:Y:S01]  /*4810*/  PRMT R23, R3, 0x7610, R23 ;  /* 0x0000761003177816 */ /* 0x000fe20000000017 */
[----:B------:R0:W-:Y:S02]  /*4820*/  @P0 STG.E.U16 [R4.64], R3 ;  /* 0x0000000304000986 */ /* 0x0001e4000c101504 */
[-C--:B------:R-:W-:Y:S01]  /*4830*/  IMAD.WIDE R12, R17, R28.reuse, c[0x0][0x198] ;  /* 0x00006600110c7625 */ /* 0x080fe200078e021c */
[----:B------:R-:W-:Y:S01]  /*4840*/  PRMT R24, R3, 0x7632, R24 ;  /* 0x0000763203187816 */ /* 0x000fe20000000018 */
[----:B------:R1:W-:Y:S02]  /*4850*/  @P0 STG.E.U16 [R8.64], R7 ;  /* 0x0000000708000986 */ /* 0x0003e4000c101504 */
[CC--:B------:R-:W-:Y:S02]  /*4860*/  IMAD.WIDE R14, R17.reuse, R28.reuse, c[0x0][0x1a0] ;  /* 0x00006800110e7625 */ /* 0x0c0fe400078e021c */
[----:B------:R2:W-:Y:S02]  /*4870*/  @P0 STG.E.U16 [R10.64], R19 ;  /* 0x000000130a000986 */ /* 0x0005e4000c101504 */
[----:B------:R-:W-:-:S02]  /*4880*/  IMAD.WIDE R16, R17, R28, c[0x0][0x1a8] ;  /* 0x00006a0011107625 */ /* 0x000fc400078e021c */
[----:B------:R-:W-:Y:S04]  /*4890*/  @P0 STG.E.U16 [R12.64], R22 ;  /* 0x000000160c000986 */ /* 0x000fe8000c101504 */
[----:B------:R-:W-:Y:S04]  /*48a0*/  @P0 STG.E.U16 [R14.64], R23 ;  /* 0x000000170e000986 */ /* 0x000fe8000c101504 */
[----:B------:R-:W-:Y:S04]  /*48b0*/  @P0 STG.E.U16 [R16.64], R24 ;  /* 0x0000001810000986 */ /* 0x000fe8000c101504 */
[----:B------:R-:W-:Y:S01]  /*48c0*/  BAR.SYNC.DEFER_BLOCKING 0x0 ;  /* 0x0000000000007b1d */ /* 0x000fe20000010000 */
[----:B0-----:R-:W-:-:S02]  /*48d0*/  SHF.R.S32.HI R3, RZ, 0x1f, R0 ;  /* 0x0000001fff037819 */ /* 0x001fc40000011400 */
[C---:B------:R-:W-:Y:S01]  /*48e0*/  LEA R18, P0, R0.reuse, c[0x0][0x178], 0x1 ;  /* 0x00005e0000127a11 */ /* 0x040fe200078008ff */
[----:B------:R-:W-:Y:S01]  /*48f0*/  CS2R R4, SRZ ;  /* 0x0000000000047805 */ /* 0x000fe2000001ff00 */
[----:B-1----:R-:W-:Y:S01]  /*4900*/  CS2R R6, SRZ ;  /* 0x0000000000067805 */ /* 0x002fe2000001ff00 */
[----:B------:R-:W-:Y:S04]  /*4910*/  STS [RZ], R20 ;  /* 0x00000014ff007388 */ /* 0x000fe80000000800 */
[----:B------:R-:W-:Y:S01]  /*4920*/  STS [0x8], R21 ;  /* 0x00000815ff007388 */ /* 0x000fe20000000800 */
[----:B--2---:R-:W-:-:S03]  /*4930*/  LEA.HI.X R19, R0, c[0x0][0x17c], R3, 0x1, P0 ;  /* 0x00005f0000137a11 */ /* 0x004fc600000f0c03 */
[----:B------:R-:W-:Y:S06]  /*4940*/  BAR.SYNC.DEFER_BLOCKING 0x0 ;  /* 0x0000000000007b1d */ /* 0x000fec0000010000 */
[----:B------:R-:W2:Y:S01]  /*4950*/  @!P1 LDG.E.EF.128 R4, [R18.64] ;  /* 0x0000000412049981 */ /* 0x000ea2000c0e1d00 */
[----:B------:R-:W-:-:S06]  /*4960*/  SHF.R.U32.HI R2, RZ, 0x4, R2 ;  /* 0x00000004ff027819 */ /* 0x000fcc0000011602 */
[----:B------:R-:W0:Y:S01]  /*4970*/  LDS R2, [R2] ;  /* 0x0000000002027984 */ /* 0x000e220000000800 */
[----:B--2---:R-:W-:-:S04]  /*4980*/  IMAD.U32 R9, R4, 0x10000, RZ ;  /* 0x0001000004097824 */ /* 0x004fc800078e00ff */
[----:B0-----:R-:W-:Y:S01]  /*4990*/  FMUL R8, R2, R9 ;  /* 0x0000000902087220 */ /* 0x001fe20000400000 */
[----:B------:R-:W-:Y:S01]  /*49a0*/  IMAD.U32 R9, R5, 0x10000, RZ ;  /* 0x0001000005097824 */ /* 0x000fe200078e00ff */
[----:B------:R-:W-:Y:S01]  /*49b0*/  PRMT R4, R4, 0x7632, R4 ;  /* 0x0000763204047816 */ /* 0x000fe20000000004 */
[----:B------:R-:W-:Y:S02]  /*49c0*/  IMAD.U32 R11, R6, 0x10000, RZ ;  /* 0x00010000060b7824 */ /* 0x000fe400078e00ff */
[C---:B------:R-:W-:Y:S01]  /*49d0*/  FMUL R10, R2.reuse, R9 ;  /* 0x00000009020a7220 */ /* 0x040fe20000400000 */
[----:B------:R-:W0:Y:S01]  /*49e0*/  FRND R8, R8 ;  /* 0x0000000800087307 */ /* 0x000e220000201000 */
[----:B------:R-:W-:Y:S01]  /*49f0*/  IMAD.U32 R9, R7, 0x10000, RZ ;  /* 0x0001000007097824 */ /* 0x000fe200078e00ff */
[----:B------:R-:W-:-:S03]  /*4a00*/  FMUL R11, R2, R11 ;  /* 0x0000000b020b7220 */ /* 0x000fc60000400000 */
[----:B------:R-:W-:Y:S01]  /*4a10*/  FMUL R12, R2, R9 ;  /* 0x00000009020c7220 */ /* 0x000fe20000400000 */
[----:B------:R-:W-:Y:S02]  /*4a20*/  IMAD.U32 R9, R4, 0x10000, RZ ;  /* 0x0001000004097824 */ /* 0x000fe400078e00ff */
[----:B------:R-:W1:Y:S02]  /*4a30*/  FRND R10, R10 ;  /* 0x0000000a000a7307 */ /* 0x000e640000201000 */
[----:B------:R-:W-:Y:S01]  /*4a40*/  FMUL R9, R2, R9 ;  /* 0x0000000902097220 */ /* 0x000fe20000400000 */
[----:B------:R-:W-:-:S05]  /*4a50*/  PRMT R5, R5, 0x7632, R5 ;  /* 0x0000763205057816 */ /* 0x000fca0000000005 */
[----:B------:R-:W2:Y:S01]  /*4a60*/  FRND R11, R11 ;  /* 0x0000000b000b7307 */ /* 0x000ea20000201000 */
[----:B0-----:R-:W-:Y:S01]  /*4a70*/  FSETP.GT.AND P2, PT, R8, -127, PT ;  /* 0xc2fe00000800780b */ /* 0x001fe20003f44000 */
[----:B------:R-:W-:-:S06]  /*4a80*/  IMAD.U32 R5, R5, 0x10000, RZ ;  /* 0x0001000005057824 */ /* 0x000fcc00078e00ff */
[----:B------:R-:W0:Y:S01]  /*4a90*/  FRND R9, R9 ;  /* 0x0000000900097307 */ /* 0x000e220000201000 */
[----:B-1----:R-:W-:Y:S01]  /*4aa0*/  FSETP.GT.AND P3, PT, R10, -127, PT ;  /* 0xc2fe00000a00780b */ /* 0x002fe20003f64000 */
[----:B------:R-:W-:Y:S01]  /*4ab0*/  FMUL R4, R2, R5 ;  /* 0x0000000502047220 */ /* 0x000fe20000400000 */
[----:B------:R-:W-:Y:S02]  /*4ac0*/  PRMT R6, R6, 0x7632, R6 ;  /* 0x0000763206067816 */ /* 0x000fe40000000006 */
[----:B------:R-:W-:-:S03]  /*4ad0*/  FSETP.NAN.AND P4, PT, R8, R8, PT ;  /* 0x000000080800720b */ /* 0x000fc60003f88000 */
[----:B------:R-:W1:Y:S01]  /*4ae0*/  FRND R12, R12 ;  /* 0x0000000c000c7307 */ /* 0x000e620000201000 */
[----:B--2---:R-:W-:Y:S01]  /*4af0*/  FSETP.GT.AND P0, PT, R11, -127, PT ;  /* 0xc2fe00000b00780b */ /* 0x004fe20003f04000 */
[----:B------:R-:W-:Y:S01]  /*4b00*/  IMAD.U32 R5, R6, 0x10000, RZ ;  /* 0x0001000006057824 */ /* 0x000fe200078e00ff */
[----:B------:R-:W-:Y:S02]  /*4b10*/  PRMT R7, R7, 0x7632, R7 ;  /* 0x0000763207077816 */ /* 0x000fe40000000007 */
[----:B------:R-:W-:Y:S02]  /*4b20*/  @!P2 FSEL R8, R8, -127, P4 ;  /* 0xc2fe00000808a808 */ /* 0x000fe40002000000 */
[----:B------:R-:W-:Y:S01]  /*4b30*/  FSETP.NAN.AND P4, PT, R10, R10, PT ;  /* 0x0000000a0a00720b */ /* 0x000fe20003f88000 */
[----:B------:R-:W2:Y:S01]  /*4b40*/  FRND R4, R4 ;  /* 0x0000000400047307 */ /* 0x000ea20000201000 */
[----:B0-----:R-:W-:Y:S01]  /*4b50*/  FSETP.GT.AND P2, PT, R9, -127, PT ;  /* 0xc2fe00000900780b */ /* 0x001fe20003f44000 */
[----:B------:R-:W-:Y:S01]  /*4b60*/  FMUL R5, R2, R5 ;  /* 0x0000000502057220 */ /* 0x000fe20000400000 */
[----:B------:R-:W-:Y:S01]  /*4b70*/  IMAD.U32 R7, R7, 0x10000, RZ ;  /* 0x0001000007077824 */ /* 0x000fe200078e00ff */
[----:B------:R-:W-:-:S02]  /*4b80*/  @!P3 FSEL R10, R10, -127, P4 ;  /* 0xc2fe00000a0ab808 */ /* 0x000fc40002000000 */
[C---:B------:R-:W-:Y:S01]  /*4b90*/  FSETP.NAN.AND P4, PT, R11.reuse, R11, PT ;  /* 0x0000000b0b00720b */ /* 0x040fe20003f88000 */
[----:B------:R-:W-:Y:S01]  /*4ba0*/  FMUL R7, R2, R7 ;  /* 0x0000000702077220 */ /* 0x000fe20000400000 */
[----:B------:R-:W0:Y:S02]  /*4bb0*/  FRND R5, R5 ;  /* 0x0000000500057307 */ /* 0x000e240000201000 */
[----:B------:R-:W-:Y:S02]  /*4bc0*/  @!P0 FSEL R11, R11, -127, P4 ;  /* 0xc2fe00000b0b8808 */ /* 0x000fe40002000000 */
[C---:B------:R-:W-:Y:S02]  /*4bd0*/  FSETP.NAN.AND P0, PT, R9.reuse, R9, PT ;  /* 0x000000090900720b */ /* 0x040fe40003f08000 */
[----:B-1----:R-:W-:Y:S02]  /*4be0*/  FSETP.GT.AND P3, PT, R12, -127, PT ;  /* 0xc2fe00000c00780b */ /* 0x002fe40003f64000 */
[----:B------:R-:W1:Y:S01]  /*4bf0*/  FRND R7, R7 ;  /* 0x0000000700077307 */ /* 0x000e620000201000 */
[----:B------:R-:W-:-:S02]  /*4c00*/  @!P2 FSEL R9, R9, -127, P0 ;  /* 0xc2fe00000909a808 */ /* 0x000fc40000000000 */
[----:B--2---:R-:W-:Y:S02]  /*4c10*/  FSETP.GT.AND P0, PT, R4, -127, PT ;  /* 0xc2fe00000400780b */ /* 0x004fe40003f04000 */
[----:B------:R-:W-:-:S03]  /*4c20*/  FSETP.NAN.AND P2, PT, R12, R12, PT ;  /* 0x0000000c0c00720b */ /* 0x000fc60003f48000 */
[----:B------:R-:W2:Y:S01]  /*4c30*/  F2I.S16.TRUNC.NTZ R6, R9 ;  /* 0x0000000900067305 */ /* 0x000ea2000020e900 */
[----:B0-----:R-:W-:Y:S02]  /*4c40*/  FSETP.GT.AND P4, PT, R5, -127, PT ;  /* 0xc2fe00000500780b */ /* 0x001fe40003f84000 */
[----:B------:R-:W-:Y:S02]  /*4c50*/  @!P3 FSEL R12, R12, -127, P2 ;  /* 0xc2fe00000c0cb808 */ /* 0x000fe40001000000 */
[C---:B------:R-:W-:Y:S02]  /*4c60*/  FSETP.NAN.AND P5, PT, R4.reuse, R4, PT ;  /* 0x000000040400720b */ /* 0x040fe40003fa8000 */
[----:B------:R-:W-:Y:S01]  /*4c70*/  FSETP.GEU.AND P2, PT, R9, 127, PT ;  /* 0x42fe00000900780b */ /* 0x000fe20003f4e000 */
[----:B------:R-:W0:Y:S01]  /*4c80*/  F2I.S16.TRUNC.NTZ R13, R8 ;  /* 0x00000008000d7305 */ /* 0x000e22000020e900 */
[----:B------:R-:W-:Y:S02]  /*4c90*/  @!P0 FSEL R4, R4, -127, P5 ;  /* 0xc2fe000004048808 */ /* 0x000fe40002800000 */
[----:B-1----:R-:W-:-:S02]  /*4ca0*/  FSETP.GT.AND P0, PT, R7, -127, PT ;  /* 0xc2fe00000700780b */ /* 0x002fc40003f04000 */
[----:B------:R-:W-:Y:S02]  /*4cb0*/  FSETP.NAN.AND P3, PT, R9, R9, PT ;  /* 0x000000090900720b */ /* 0x000fe40003f68000 */
[----:B------:R-:W-:Y:S01]  /*4cc0*/  FSETP.GEU.AND P5, PT, R8, 127, PT ;  /* 0x42fe00000800780b */ /* 0x000fe20003fae000 */
[----:B------:R-:W1:Y:S01]  /*4cd0*/  F2I.S16.TRUNC.NTZ R14, R10 ;  /* 0x0000000a000e7305 */ /* 0x000e62000020e900 */
[----:B------:R-:W-:Y:S02]  /*4ce0*/  FSETP.NAN.AND P6, PT, R5, R5, PT ;  /* 0x000000050500720b */ /* 0x000fe40003fc8000 */
[----:B--2---:R-:W-:-:S05]  /*4cf0*/  LOP3.LUT R6, R6, 0xffff, RZ, 0xc0, !PT ;  /* 0x0000ffff06067812 */ /* 0x004fca00078ec0ff */
[----:B------:R-:W2:Y:S01]  /*4d00*/  F2I.S16.TRUNC.NTZ R9, R4 ;  /* 0x0000000400097305 */ /* 0x000ea2000020e900 */
[----:B------:R-:W-:Y:S02]  /*4d10*/  @!P4 FSEL R5, R5, -127, P6 ;  /* 0xc2fe00000505c808 */ /* 0x000fe40003000000 */
[----:B------:R-:W-:Y:S02]  /*4d20*/  @P2 SEL R6, R6, 0x7f, P3 ;  /* 0x0000007f06062807 */ /* 0x000fe40001800000 */
[----:B------:R-:W-:Y:S02]  /*4d30*/  FSETP.GEU.AND P2, PT, R10, 127, PT ;  /* 0x42fe00000a00780b */ /* 0x000fe40003f4e000 */
[----:B------:R-:W-:Y:S02]  /*4d40*/  FSETP.NAN.AND P3, PT, R7, R7, PT ;  /* 0x000000070700720b */ /* 0x000fe40003f68000 */
[----:B------:R-:W-:Y:S02]  /*4d50*/  FSETP.NAN.AND P6, PT, R8, R8, PT ;  /* 0x000000080800720b */ /* 0x000fe40003fc8000 */
[----:B------:R-:W-:Y:S01]  /*4d60*/  FSETP.GEU.AND P4, PT, R4, 127, PT ;  /* 0x42fe00000400780b */ /* 0x000fe20003f8e000 */
[----:B------:R-:W3:Y:S01]  /*4d70*/  F2I.S16.TRUNC.NTZ R8, R5 ;  /* 0x0000000500087305 */ /* 0x000ee2000020e900 */
[----:B0-----:R-:W-:-:S02]  /*4d80*/  LOP3.LUT R13, R13, 0xffff, RZ, 0xc0, !PT ;  /* 0x0000ffff0d0d7812 */ /* 0x001fc400078ec0ff */
[----:B------:R-:W-:Y:S02]  /*4d90*/  @!P0 FSEL R7, R7, -127, P3 ;  /* 0xc2fe000007078808 */ /* 0x000fe40001800000 */
[----:B------:R-:W-:Y:S02]  /*4da0*/  @P5 SEL R13, R13, 0x7f, P6 ;  /* 0x0000007f0d0d5807 */ /* 0x000fe40003000000 */
[----:B------:R-:W-:Y:S01]  /*4db0*/  FSETP.NAN.AND P5, PT, R4, R4, PT ;  /* 0x000000040400720b */ /* 0x000fe20003fa8000 */
[----:B------:R-:W0:Y:S01]  /*4dc0*/  F2I.S16.TRUNC.NTZ R16, R12 ;  /* 0x0000000c00107305 */ /* 0x000e22000020e900 */
[----:B------:R-:W-:Y:S02]  /*4dd0*/  FSETP.NAN.AND P6, PT, R10, R10, PT ;  /* 0x0000000a0a00720b */ /* 0x000fe40003fc8000 */
[----:B-1----:R-:W-:Y:S02]  /*4de0*/  LOP3.LUT R14, R14, 0xffff, RZ, 0xc0, !PT ;  /* 0x0000ffff0e0e7812 */ /* 0x002fe400078ec0ff */
[----:B------:R-:W-:-:S03]  /*4df0*/  FSETP.GEU.AND P3, PT, R5, 127, PT ;  /* 0x42fe00000500780b */ /* 0x000fc60003f6e000 */
[----:B------:R-:W1:Y:S01]  /*4e00*/  F2I.S16.TRUNC.NTZ R15, R11 ;  /* 0x0000000b000f7305 */ /* 0x000e62000020e900 */
[----:B--2---:R-:W-:Y:S02]  /*4e10*/  LOP3.LUT R9, R9, 0xffff, RZ, 0xc0, !PT ;  /* 0x0000ffff09097812 */ /* 0x004fe400078ec0ff */
[----:B------:R-:W-:-:S05]  /*4e20*/  @P2 SEL R14, R14, 0x7f, P6 ;  /* 0x0000007f0e0e2807 */ /* 0x000fca0003000000 */
[----:B------:R-:W2:Y:S01]  /*4e30*/  F2I.S16.TRUNC.NTZ R4, R7 ;  /* 0x0000000700047305 */ /* 0x000ea2000020e900 */
[----:B------:R-:W-:Y:S02]  /*4e40*/  FSETP.GEU.AND P6, PT, R12, 127, PT ;  /* 0x42fe00000c00780b */ /* 0x000fe40003fce000 */
[----:B------:R-:W-:Y:S02]  /*4e50*/  @P4 SEL R9, R9, 0x7f, P5 ;  /* 0x0000007f09094807 */ /* 0x000fe40002800000 */
[----:B------:R-:W-:Y:S02]  /*4e60*/  FSETP.GEU.AND P2, PT, R11, 127, PT ;  /* 0x42fe00000b00780b */ /* 0x000fe40003f4e000 */
[----:B------:R-:W-:Y:S02]  /*4e70*/  FSETP.GEU.AND P4, PT, R7, 127, PT ;  /* 0x42fe00000700780b */ /* 0x000fe40003f8e000 */
[----:B------:R-:W-:Y:S02]  /*4e80*/  FSETP.NAN.AND P0, PT, R5, R5, PT ;  /* 0x000000050500720b */ /* 0x000fe40003f08000 */
[----:B---3--:R-:W-:-:S02]  /*4e90*/  LOP3.LUT R8, R8, 0xffff, RZ, 0xc0, !PT ;  /* 0x0000ffff08087812 */ /* 0x008fc400078ec0ff */
[----:B0-----:R-:W-:Y:S02]  /*4ea0*/  LOP3.LUT R5, R16, 0xffff, RZ, 0xc0, !PT ;  /* 0x0000ffff10057812 */ /* 0x001fe400078ec0ff */
[----:B------:R-:W-:Y:S02]  /*4eb0*/  @P3 SEL R8, R8, 0x7f, P0 ;  /* 0x0000007f08083807 */ /* 0x000fe40000000000 */
[----:B------:R-:W-:Y:S02]  /*4ec0*/  FSETP.NAN.AND P0, PT, R12, R12, PT ;  /* 0x0000000c0c00720b */ /* 0x000fe40003f08000 */
[----:B------:R-:W-:Y:S02]  /*4ed0*/  FSETP.NAN.AND P5, PT, R11, R11, PT ;  /* 0x0000000b0b00720b */ /* 0x000fe40003fa8000 */
[----:B------:R-:W-:Y:S02]  /*4ee0*/  FSETP.NAN.AND P3, PT, R7, R7, PT ;  /* 0x000000070700720b */ /* 0x000fe40003f68000 */
[----:B-1----:R-:W-:-:S02]  /*4ef0*/  LOP3.LUT R15, R15, 0xffff, RZ, 0xc0, !PT ;  /* 0x0000ffff0f0f7812 */ /* 0x002fc400078ec0ff */
[----:B--2---:R-:W-:Y:S02]  /*4f00*/  LOP3.LUT R4, R4, 0xffff, RZ, 0xc0, !PT ;  /* 0x0000ffff04047812 */ /* 0x004fe400078ec0ff */
[----:B------:R-:W-:Y:S02]  /*4f10*/  @P6 SEL R5, R5, 0x7f, P0 ;  /* 0x0000007f05056807 */ /* 0x000fe40000000000 */
[----:B------:R-:W-:Y:S02]  /*4f20*/  @P2 SEL R15, R15, 0x7f, P5 ;  /* 0x0000007f0f0f2807 */ /* 0x000fe40002800000 */
[----:B------:R-:W-:Y:S02]  /*4f30*/  @P4 SEL R4, R4, 0x7f, P3 ;  /* 0x0000007f04044807 */ /* 0x000fe40001800000 */
[----:B------:R-:W-:Y:S02]  /*4f40*/  IADD3 R12, P0, R0, c[0x0][0x1b0], RZ ;  /* 0x00006c00000c7a10 */ /* 0x000fe40007f1e0ff */
[----:B------:R-:W-:-:S02]  /*4f50*/  PRMT R6, R13, 0x3340, R6 ;  /* 0x000033400d067816 */ /* 0x000fc40000000006 */
[----:B------:R-:W-:Y:S02]  /*4f60*/  PRMT R9, R14, 0x3340, R9 ;  /* 0x000033400e097816 */ /* 0x000fe40000000009 */
[----:B------:R-:W-:Y:S02]  /*4f70*/  PRMT R15, R15, 0x3340, R8 ;  /* 0x000033400f0f7816 */ /* 0x000fe40000000008 */
[----:B------:R-:W-:Y:S02]  /*4f80*/  PRMT R4, R5, 0x3340, R4 ;  /* 0x0000334005047816 */ /* 0x000fe40000000004 */
[----:B------:R-:W-:Y:S02]  /*4f90*/  IADD3.X R13, R3, c[0x0][0x1b4], RZ, P0, !PT ;  /* 0x00006d00030d7a10 */ /* 0x000fe400007fe4ff */
[----:B------:R-:W-:Y:S02]  /*4fa0*/  PRMT R18, R6, 0x5410, R9 ;  /* 0x0000541006127816 */ /* 0x000fe40000000009 */
[----:B------:R-:W-:-:S02]  /*4fb0*/  IADD3 R14, P0, R0, c[0x0][0x1b8], RZ ;  /* 0x00006e00000e7a10 */ /* 0x000fc40007f1e0ff */
[C---:B------:R-:W-:Y:S02]  /*4fc0*/  IADD3 R16, P2, R0.reuse, c[0x0][0x1c0], RZ ;  /* 0x0000700000107a10 */ /* 0x040fe40007f5e0ff */
[----:B------:R-:W-:Y:S02]  /*4fd0*/  IADD3 R9, R0, 0x400, RZ ;  /* 0x0000040000097810 */ /* 0x000fe40007ffe0ff */
[----:B------:R-:W-:Y:S01]  /*4fe0*/  PRMT R19, R15, 0x5410, R4 ;  /* 0x000054100f137816 */ /* 0x000fe20000000004 */
[----:B------:R-:W-:Y:S01]  /*4ff0*/  CS2R R6, SRZ ;  /* 0x0000000000067805 */ /* 0x000fe2000001ff00 */
[C---:B------:R-:W-:Y:S01]  /*5000*/  IADD3.X R15, R3.reuse, c[0x0][0x1bc], RZ, P0, !PT ;  /* 0x00006f00030f7a10 */ /* 0x040fe200007fe4ff */
[----:B------:R-:W-:Y:S01]  /*5010*/  CS2R R4, SRZ ;  /* 0x0000000000047805 */ /* 0x000fe2000001ff00 */
[----:B------:R-:W-:Y:S01]  /*5020*/  IADD3.X R17, R3, c[0x0][0x1c4], RZ, P2, !PT ;  /* 0x0000710003117a10 */ /* 0x000fe200017fe4ff */
[----:B------:R-:W-:Y:S01]  /*5030*/  IMAD.WIDE R10, R9, R28, c[0x0][0x178] ;  /* 0x00005e00090a7625 */ /* 0x000fe200078e021c */
[----:B------:R0:W-:Y:S04]  /*5040*/  @!P1 STG.E.64 [R12.64], R18 ;  /* 0x000000120c009986 */ /* 0x0001e8000c101b04 */
[----:B------:R1:W-:Y:S04]  /*5050*/  @!P1 STG.E.64 [R14.64], R18 ;  /* 0x000000120e009986 */ /* 0x0003e8000c101b04 */
[----:B------:R2:W-:Y:S04]  /*5060*/  @!P1 STG.E.64 [R16.64], R18 ;  /* 0x0000001210009986 */ /* 0x0005e8000c101b04 */
[----:B------:R-:W3:Y:S02]  /*5070*/  @!P1 LDG.E.EF.128 R4, [R10.64] ;  /* 0x000000040a049981 */ /* 0x000ee4000c0e1d00 */
[----:B---3--:R-:W-:-:S04]  /*5080*/  IMAD.U32 R3, R4, 0x10000, RZ ;  /* 0x0001000004037824 */ /* 0x008fc800078e00ff */
[----:B------:R-:W-:Y:S01]  /*5090*/  FMUL R8, R2, R3 ;  /* 0x0000000302087220 */ /* 0x000fe20000400000 */
[----:B------:R-:W-:Y:S01]  /*50a0*/  IMAD.U32 R3, R5, 0x10000, RZ ;  /* 0x0001000005037824 */ /* 0x000fe200078e00ff */
[----:B------:R-:W-:Y:S01]  /*50b0*/  PRMT R4, R4, 0x7632, R4 ;  /* 0x0000763204047816 */ /* 0x000fe20000000004 */
[----:B0-----:R-:W-:Y:S02]  /*50c0*/  IMAD.U32 R13, R6, 0x10000, RZ ;  /* 0x00010000060d7824 */ /* 0x001fe400078e00ff */
[C---:B------:R-:W-:Y:S01]  /*50d0*/  FMUL R12, R2.reuse, R3 ;  /* 0x00000003020c7220 */ /* 0x040fe20000400000 */
[----:B------:R-:W0:Y:S01]  /*50e0*/  FRND R8, R8 ;  /* 0x0000000800087307 */ /* 0x000e220000201000 */
[----:B------:R-:W-:Y:S01]  /*50f0*/  IMAD.U32 R3, R7, 0x10000, RZ ;  /* 0x0001000007037824 */ /* 0x000fe200078e00ff */
[C---:B------:R-:W-:Y:S01]  /*5100*/  FMUL R13, R2.reuse, R13 ;  /* 0x0000000d020d7220 */ /* 0x040fe20000400000 */
[----:B------:R-:W-:Y:S02]  /*5110*/  PRMT R5, R5, 0x7632, R5 ;  /* 0x0000763205057816 */ /* 0x000fe40000000005 */
[----:B------:R-:W-:Y:S01]  /*5120*/  FMUL R10, R2, R3 ;  /* 0x00000003020a7220 */ /* 0x000fe20000400000 */
[----:B------:R-:W-:-:S02]  /*5130*/  IMAD.U32 R3, R4, 0x10000, RZ ;  /* 0x0001000004037824 */ /* 0x000fc400078e00ff */
[----:B------:R-:W3:Y:S01]  /*5140*/  FRND R12, R12 ;  /* 0x0000000c000c7307 */ /* 0x000ee20000201000 */
[----:B------:R-:W-:Y:S01]  /*5150*/  PRMT R6, R6, 0x7632, R6 ;  /* 0x0000763206067816 */ /* 0x000fe20000000006 */
[----:B------:R-:W-:Y:S01]  /*5160*/  FMUL R4, R2, R3 ;  /* 0x0000000302047220 */ /* 0x000fe20000400000 */
[----:B------:R-:W-:-:S05]  /*5170*/  IMAD.U32 R5, R5, 0x10000, RZ ;  /* 0x0001000005057824 */ /* 0x000fca00078e00ff */
[----:B------:R-:W4:Y:S01]  /*5180*/  FRND R13, R13 ;  /* 0x0000000d000d7307 */ /* 0x000f220000201000 */
[----:B------:R-:W-:Y:S01]  /*5190*/  FMUL R5, R2, R5 ;  /* 0x0000000502057220 */ /* 0x000fe20000400000 */
[----:B------:R-:W-:Y:S01]  /*51a0*/  IMAD.U32 R3, R6, 0x10000, RZ ;  /* 0x0001000006037824 */ /* 0x000fe200078e00ff */
[----:B0-----:R-:W-:-:S05]  /*51b0*/  FSETP.GT.AND P2, PT, R8, -127, PT ;  /* 0xc2fe00000800780b */ /* 0x001fca0003f44000 */
[----:B------:R-:W0:Y:S01]  /*51c0*/  FRND R4, R4 ;  /* 0x0000000400047307 */ /* 0x000e220000201000 */
[----:B------:R-:W-:Y:S01]  /*51d0*/  FMUL R3, R2, R3 ;  /* 0x0000000302037220 */ /* 0x000fe20000400000 */
[----:B------:R-:W-:Y:S02]  /*51e0*/  PRMT R7, R7, 0x7632, R7 ;  /* 0x0000763207077816 */ /* 0x000fe40000000007 */
[----:B---3--:R-:W-:-:S04]  /*51f0*/  FSETP.GT.AND P3, PT, R12, -127, PT ;  /* 0xc2fe00000c00780b */ /* 0x008fc80003f64000 */
[----:B------:R-:W3:Y:S01]  /*5200*/  FRND R5, R5 ;  /* 0x0000000500057307 */ /* 0x000ee20000201000 */
[----:B------:R-:W-:Y:S01]  /*5210*/  IMAD.U32 R7, R7, 0x10000, RZ ;  /* 0x0001000007077824 */ /* 0x000fe200078e00ff */
[----:B------:R-:W-:Y:S02]  /*5220*/  FSETP.NAN.AND P4, PT, R8, R8, PT ;  /* 0x000000080800720b */ /* 0x000fe40003f88000 */
[----:B----4-:R-:W-:-:S04]  /*5230*/  FSETP.GT.AND P0, PT, R13, -127, PT ;  /* 0xc2fe00000d00780b */ /* 0x010fc80003f04000 */
[----:B------:R-:W4:Y:S01]  /*5240*/  FRND R3, R3 ;  /* 0x0000000300037307 */ /* 0x000f220000201000 */
[----:B------:R-:W-:Y:S01]  /*5250*/  FMUL R7, R2, R7 ;  /* 0x0000000702077220 */ /* 0x000fe20000400000 */
[----:B------:R-:W-:Y:S02]  /*5260*/  @!P2 FSEL R8, R8, -127, P4 ;  /* 0xc2fe00000808a808 */ /* 0x000fe40002000000 */
[----:B------:R-:W-:Y:S02]  /*5270*/  FSETP.NAN.AND P4, PT, R12, R12, PT ;  /* 0x0000000c0c00720b */ /* 0x000fe40003f88000 */
[----:B0-----:R-:W-:Y:S02]  /*5280*/  FSETP.GT.AND P2, PT, R4, -127, PT ;  /* 0xc2fe00000400780b */ /* 0x001fe40003f44000 */
[----:B------:R-:W0:Y:S01]  /*5290*/  FRND R10, R10 ;  /* 0x0000000a000a7307 */ /* 0x000e220000201000 */
[----:B------:R-:W-:Y:S02]  /*52a0*/  @!P3 FSEL R12, R12, -127, P4 ;  /* 0xc2fe00000c0cb808 */ /* 0x000fe40002000000 */
[----:B------:R-:W-:-:S02]  /*52b0*/  FSETP.NAN.AND P4, PT, R13, R13, PT ;  /* 0x0000000d0d00720b */ /* 0x000fc40003f88000 */
[----:B---3--:R-:W-:-:S03]  /*52c0*/  FSETP.GT.AND P3, PT, R5, -127, PT ;  /* 0xc2fe00000500780b */ /* 0x008fc60003f64000 */
[----:B------:R-:W3:Y:S01]  /*52d0*/  FRND R7, R7 ;  /* 0x0000000700077307 */ /* 0x000ee20000201000 */
[----:B------:R-:W-:Y:S02]  /*52e0*/  @!P0 FSEL R13, R13, -127, P4 ;  /* 0xc2fe00000d0d8808 */ /* 0x000fe40002000000 */
[C---:B------:R-:W-:Y:S02]  /*52f0*/  FSETP.NAN.AND P4, PT, R4.reuse, R4, PT ;  /* 0x000000040400720b */ /* 0x040fe40003f88000 */
[----:B----4-:R-:W-:Y:S02]  /*5300*/  FSETP.GT.AND P0, PT, R3, -127, PT ;  /* 0xc2fe00000300780b */ /* 0x010fe40003f04000 */
[----:B------:R-:W-:Y:S01]  /*5310*/  @!P2 FSEL R4, R4, -127, P4 ;  /* 0xc2fe00000404a808 */ /* 0x000fe20002000000 */
[----:B------:R-:W4:Y:S01]  /*5320*/  F2I.S16.TRUNC.NTZ R11, R8 ;  /* 0x00000008000b7305 */ /* 0x000f22000020e900 */
[----:B------:R-:W-:Y:S02]  /*5330*/  FSETP.NAN.AND P4, PT, R5, R5, PT ;  /* 0x000000050500720b */ /* 0x000fe40003f88000 */
[----:B0-----:R-:W-:-:S02]  /*5340*/  FSETP.GT.AND P2, PT, R10, -127, PT ;  /* 0xc2fe00000a00780b */ /* 0x001fc40003f44000 */
[----:B------:R-:W-:Y:S02]  /*5350*/  FSETP.NAN.AND P5, PT, R3, R3, PT ;  /* 0x000000030300720b */ /* 0x000fe40003fa8000 */
[----:B------:R-:W-:Y:S01]  /*5360*/  @!P3 FSEL R5, R5, -127, P4 ;  /* 0xc2fe00000505b808 */ /* 0x000fe20002000000 */
[----:B------:R-:W0:Y:S01]  /*5370*/  F2I.S16.TRUNC.NTZ R6, R4 ;  /* 0x0000000400067305 */ /* 0x000e22000020e900 */
[----:B------:R-:W-:Y:S02]  /*5380*/  FSETP.GEU.AND P4, PT, R8, 127, PT ;  /* 0x42fe00000800780b */ /* 0x000fe40003f8e000 */
[----:B---3--:R-:W-:Y:S02]  /*5390*/  FSETP.GT.AND P3, PT, R7, -127, PT ;  /* 0xc2fe00000700780b */ /* 0x008fe40003f64000 */
[----:B------:R-:W-:Y:S02]  /*53a0*/  @!P0 FSEL R3, R3, -127, P5 ;  /* 0xc2fe000003038808 */ /* 0x000fe40002800000 */
[----:B------:R-:W-:Y:S01]  /*53b0*/  FSETP.NAN.AND P5, PT, R10, R10, PT ;  /* 0x0000000a0a00720b */ /* 0x000fe20003fa8000 */
[----:B-1----:R-:W1:Y:S01]  /*53c0*/  F2I.S16.TRUNC.NTZ R15, R12 ;  /* 0x0000000c000f7305 */ /* 0x002e62000020e900 */
[----:B------:R-:W-:-:S02]  /*53d0*/  FSETP.GEU.AND P0, PT, R4, 127, PT ;  /* 0x42fe00000400780b */ /* 0x000fc40003f0e000 */
[----:B------:R-:W-:Y:S02]  /*53e0*/  @!P2 FSEL R10, R10, -127, P5 ;  /* 0xc2fe00000a0aa808 */ /* 0x000fe40002800000 */
[----:B------:R-:W-:-:S03]  /*53f0*/  FSETP.NAN.AND P5, PT, R8, R8, PT ;  /* 0x000000080800720b */ /* 0x000fc60003fa8000 */
[----:B------:R-:W3:Y:S01]  /*5400*/  F2I.S16.TRUNC.NTZ R14, R5 ;  /* 0x00000005000e7305 */ /* 0x000ee2000020e900 */
[----:B----4-:R-:W-:Y:S02]  /*5410*/  LOP3.LUT R11, R11, 0xffff, RZ, 0xc0, !PT ;  /* 0x0000ffff0b0b7812 */ /* 0x010fe400078ec0ff */
[----:B------:R-:W-:Y:S02]  /*5420*/  FSETP.NAN.AND P6, PT, R7, R7, PT ;  /* 0x000000070700720b */ /* 0x000fe40003fc8000 */
[----:B------:R-:W-:Y:S02]  /*5430*/  @P4 SEL R11, R11, 0x7f, P5 ;  /* 0x0000007f0b0b4807 */ /* 0x000fe40002800000 */
[----:B------:R-:W-:Y:S02]  /*5440*/  FSETP.GEU.AND P2, PT, R12, 127, PT ;  /* 0x42fe00000c00780b */ /* 0x000fe40003f4e000 */
[----:B------:R-:W-:Y:S02]  /*5450*/  @!P3 FSEL R7, R7, -127, P6 ;  /* 0xc2fe00000707b808 */ /* 0x000fe40003000000 */
[----:B------:R-:W-:Y:S01]  /*5460*/  FSETP.GEU.AND P5, PT, R5, 127, PT ;  /* 0x42fe00000500780b */ /* 0x000fe20003fae000 */
[----:B--2---:R-:W2:Y:S01]  /*5470*/  F2I.S16.TRUNC.NTZ R16, R3 ;  /* 0x0000000300107305 */ /* 0x004ea2000020e900 */
[----:B------:R-:W-:-:S02]  /*5480*/  FSETP.NAN.AND P3, PT, R4, R4, PT ;  /* 0x000000040400720b */ /* 0x000fc40003f68000 */
[----:B0-----:R-:W-:-:S04]  /*5490*/  LOP3.LUT R6, R6, 0xffff, RZ, 0xc0, !PT ;  /* 0x0000ffff06067812 */ /* 0x001fc800078ec0ff */
[----:B------:R-:W-:Y:S01]  /*54a0*/  @P0 SEL R6, R6, 0x7f, P3 ;  /* 0x0000007f06060807 */ /* 0x000fe20001800000 */
[----:B------:R-:W0:Y:S01]  /*54b0*/  F2I.S16.TRUNC.NTZ R17, R13 ;  /* 0x0000000d00117305 */ /* 0x000e22000020e900 */
[C---:B------:R-:W-:Y:S02]  /*54c0*/  FSETP.GEU.AND P3, PT, R3.reuse, 127, PT ;  /* 0x42fe00000300780b */ /* 0x040fe40003f6e000 */
[----:B------:R-:W-:Y:S02]  /*54d0*/  FSETP.NAN.AND P0, PT, R3, R3, PT ;  /* 0x000000030300720b */ /* 0x000fe40003f08000 */
[----:B------:R-:W-:-:S03]  /*54e0*/  FSETP.NAN.AND P4, PT, R12, R12, PT ;  /* 0x0000000c0c00720b */ /* 0x000fc60003f88000 */
[----:B------:R-:W4:Y:S01]  /*54f0*/  F2I.S16.TRUNC.NTZ R4, R10 ;  /* 0x0000000a00047305 */ /* 0x000f22000020e900 */
[----:B-1----:R-:W-:Y:S02]  /*5500*/  LOP3.LUT R15, R15, 0xffff, RZ, 0xc0, !PT ;  /* 0x0000ffff0f0f7812 */ /* 0x002fe400078ec0ff */
[----:B------:R-:W-:Y:S02]  /*5510*/  FSETP.NAN.AND P6, PT, R5, R5, PT ;  /* 0x000000050500720b */ /* 0x000fe40003fc8000 */
[----:B---3--:R-:W-:-:S03]  /*5520*/  LOP3.LUT R14, R14, 0xffff, RZ, 0xc0, !PT ;  /* 0x0000ffff0e0e7812 */ /* 0x008fc600078ec0ff */
[----:B------:R-:W1:Y:S01]  /*5530*/  F2I.S16.TRUNC.NTZ R3, R7 ;  /* 0x0000000700037305 */ /* 0x000e62000020e900 */
[----:B------:R-:W-:Y:S02]  /*5540*/  @P2 SEL R15, R15, 0x7f, P4 ;  /* 0x0000007f0f0f2807 */ /* 0x000fe40002000000 */
[----:B------:R-:W-:Y:S02]  /*5550*/  @P5 SEL R14, R14, 0x7f, P6 ;  /* 0x0000007f0e0e5807 */ /* 0x000fe40003000000 */
[----:B------:R-:W-:Y:S02]  /*5560*/  FSETP.GEU.AND P2, PT, R13, 127, PT ;  /* 0x42fe00000d00780b */ /* 0x000fe40003f4e000 */
[----:B------:R-:W-:Y:S02]  /*5570*/  FSETP.GEU.AND P4, PT, R10, 127, PT ;  /* 0x42fe00000a00780b */ /* 0x000fe40003f8e000 */
[----:B------:R-:W-:Y:S02]  /*5580*/  FSETP.GEU.AND P5, PT, R7, 127, PT ;  /* 0x42fe00000700780b */ /* 0x000fe40003fae000 */
[----:B--2---:R-:W-:-:S02]  /*5590*/  LOP3.LUT R16, R16, 0xffff, RZ, 0xc0, !PT ;  /* 0x0000ffff10107812 */ /* 0x004fc400078ec0ff */
[----:B------:R-:W-:Y:S02]  /*55a0*/  FSETP.NAN.AND P6, PT, R13, R13, PT ;  /* 0x0000000d0d00720b */ /* 0x000fe40003fc8000 */
[----:B------:R-:W-:Y:S02]  /*55b0*/  @P3 SEL R16, R16, 0x7f, P0 ;  /* 0x0000007f10103807 */ /* 0x000fe40000000000 */
[----:B------:R-:W-:Y:S02]  /*55c0*/  FSETP.NAN.AND P0, PT, R10, R10, PT ;  /* 0x0000000a0a00720b */ /* 0x000fe40003f08000 */
[----:B------:R-:W-:Y:S02]  /*55d0*/  FSETP.NAN.AND P3, PT, R7, R7, PT ;  /* 0x000000070700720b */ /* 0x000fe40003f68000 */
[----:B0-----:R-:W-:Y:S02]  /*55e0*/  LOP3.LUT R17, R17, 0xffff, RZ, 0xc0, !PT ;  /* 0x0000ffff11117812 */ /* 0x001fe400078ec0ff */
[----:B----4-:R-:W-:-:S02]  /*55f0*/  LOP3.LUT R4, R4, 0xffff, RZ, 0xc0, !PT ;  /* 0x0000ffff04047812 */ /* 0x010fc400078ec0ff */
[----:B-1----:R-:W-:Y:S02]  /*5600*/  LOP3.LUT R3, R3, 0xffff, RZ, 0xc0, !PT ;  /* 0x0000ffff03037812 */ /* 0x002fe400078ec0ff */
[----:B------:R-:W-:Y:S02]  /*5610*/  @P2 SEL R17, R17, 0x7f, P6 ;  /* 0x0000007f11112807 */ /* 0x000fe40003000000 */
[----:B------:R-:W-:Y:S02]  /*5620*/  @P4 SEL R4, R4, 0x7f, P0 ;  /* 0x0000007f04044807 */ /* 0x000fe40000000000 */
[----:B------:R-:W-:Y:S02]  /*5630*/  @P5 SEL R3, R3, 0x7f, P3 ;  /* 0x0000007f03035807 */ /* 0x000fe40001800000 */
[----:B------:R-:W-:Y:S02]  /*5640*/  PRMT R11, R11, 0x3340, R6 ;  /* 0x000033400b0b7816 */ /* 0x000fe40000000006 */
[----:B------:R-:W-:-:S02]  /*5650*/  PRMT R14, R15, 0x3340, R14 ;  /* 0x000033400f0e7816 */ /* 0x000fc4000000000e */
[----:B------:R-:W-:Y:S02]  /*5660*/  SHF.R.S32.HI R7, RZ, 0x1f, R9 ;  /* 0x0000001fff077819 */ /* 0x000fe40000011409 */
[----:B------:R-:W-:Y:S02]  /*5670*/  IADD3 R10, P0, R9, c[0x0][0x1b0], RZ ;  /* 0x00006c00090a7a10 */ /* 0x000fe40007f1e0ff */
[----:B------:R-:W-:Y:S02]  /*5680*/  PRMT R16, R17, 0x3340, R16 ;  /* 0x0000334011107816 */ /* 0x000fe40000000010 */
[----:B------:R-:W-:Y:S02]  /*5690*/  PRMT R3, R4, 0x3340, R3 ;  /* 0x0000334004037816 */ /* 0x000fe40000000003 */
[----:B------:R-:W-:Y:S02]  /*56a0*/  PRMT R18, R11, 0x5410, R14 ;  /* 0x000054100b127816 */ /* 0x000fe4000000000e */
[----:B------:R-:W-:-:S02]  /*56b0*/  IADD3.X R11, R7, c[0x0][0x1b4], RZ, P0, !PT ;  /* 0x00006d00070b7a10 */ /* 0x000fc400007fe4ff */
[----:B------:R-:W-:Y:S02]  /*56c0*/  PRMT R19, R16, 0x5410, R3 ;  /* 0x0000541010137816 */ /* 0x000fe40000000003 */
[C---:B------:R-:W-:Y:S02]  /*56d0*/  IADD3 R8, P0, R9.reuse, c[0x0][0x1b8], RZ ;  /* 0x00006e0009087a10 */ /* 0x040fe40007f1e0ff */
[----:B------:R-:W-:Y:S02]  /*56e0*/  IADD3 R12, P2, R9, c[0x0][0x1c0], RZ ;  /* 0x00007000090c7a10 */ /* 0x000fe40007f5e0ff */
[----:B------:R-:W-:Y:S01]  /*56f0*/  IADD3 R3, R0, 0x800, RZ ;  /* 0x0000080000037810 */ /* 0x000fe20007ffe0ff */
[----:B------:R-:W-:Y:S01]  /*5700*/  CS2R R4, SRZ ;  /* 0x0000000000047805 */ /* 0x000fe2000001ff00 */
[C---:B------:R-:W-:Y:S02]  /*5710*/  IADD3.X R9, R7.reuse, c[0x0][0x1bc], RZ, P0, !PT ;  /* 0x00006f0007097a10 */ /* 0x040fe400007fe4ff */
[----:B------:R-:W-:Y:S01]  /*5720*/  IADD3.X R13, R7, c[0x0][0x1c4], RZ, P2, !PT ;  /* 0x00007100070d7a10 */ /* 0x000fe200017fe4ff */
[----:B------:R-:W-:Y:S01]  /*5730*/  IMAD.WIDE R28, R3, R28, c[0x0][0x178] ;  /* 0x00005e00031c7625 */ /* 0x000fe200078e021c */
[----:B------:R-:W-:Y:S01]  /*5740*/  CS2R R6, SRZ ;  /* 0x0000000000067805 */ /* 0x000fe2000001ff00 */
[----:B------:R0:W-:Y:S04]  /*5750*/  @!P1 STG.E.64 [R10.64], R18 ;  /* 0x000000120a009986 */ /* 0x0001e8000c101b04 */
[----:B------:R1:W-:Y:S04]  /*5760*/  @!P1 STG.E.64 [R8.64], R18 ;  /* 0x0000001208009986 */ /* 0x0003e8000c101b04 */
[----:B------:R2:W-:Y:S04]  /*5770*/  @!P1 STG.E.64 [R12.64], R18 ;  /* 0x000000120c009986 */ /* 0x0005e8000c101b04 */
[----:B------:R-:W0:Y:S02]  /*5780*/  @!P1 LDG.E.EF.128 R4, [R28.64] ;  /* 0x000000041c049981 */ /* 0x000e24000c0e1d00 */
[C---:B0-----:R-:W-:Y:S01]  /*5790*/  IMAD.U32 R11, R4.reuse, 0x10000, RZ ;  /* 0x00010000040b7824 */ /* 0x041fe200078e00ff */
[----:B------:R-:W-:Y:S01]  /*57a0*/  PRMT R4, R4, 0x7632, R4 ;  /* 0x0000763204047816 */ /* 0x000fe20000000004 */
[----:B-1----:R-:W-:-:S02]  /*57b0*/  IMAD.U32 R9, R7, 0x10000, RZ ;  /* 0x0001000007097824 */ /* 0x002fc400078e00ff */
[C---:B------:R-:W-:Y:S01]  /*57c0*/  FMUL R0, R2.reuse, R11 ;  /* 0x0000000b02007220 */ /* 0x040fe20000400000 */
[----:B------:R-:W-:Y:S01]  /*57d0*/  IMAD.U32 R11, R5, 0x10000, RZ ;  /* 0x00010000050b7824 */ /* 0x000fe200078e00ff */
[----:B------:R-:W-:Y:S01]  /*57e0*/  FMUL R8, R2, R9 ;  /* 0x0000000902087220 */ /* 0x000fe20000400000 */
[----:B------:R-:W-:Y:S01]  /*57f0*/  IMAD.U32 R9, R4, 0x10000, RZ ;  /* 0x0001000004097824 */ /* 0x000fe200078e00ff */
[----:B------:R-:W0:Y:S01]  /*5800*/  FRND R10, R0 ;  /* 0x00000000000a7307 */ /* 0x000e220000201000 */
[C---:B------:R-:W-:Y:S02]  /*5810*/  FMUL R11, R2.reuse, R11 ;  /* 0x0000000b020b7220 */ /* 0x040fe40000400000 */
[----:B------:R-:W-:-:S05]  /*5820*/  FMUL R9, R2, R9 ;  /* 0x0000000902097220 */ /* 0x000fca0000400000 */
[----:B------:R-:W1:Y:S01]  /*5830*/  FRND R11, R11 ;  /* 0x0000000b000b7307 */ /* 0x000e620000201000 */
[----:B------:R-:W-:Y:S01]  /*5840*/  PRMT R5, R5, 0x7632, R5 ;  /* 0x0000763205057816 */ /* 0x000fe20000000005 */
[----:B------:R-:W-:-:S06]  /*5850*/  IMAD.U32 R15, R6, 0x10000, RZ ;  /* 0x00010000060f7824 */ /* 0x000fcc00078e00ff */
[----:B------:R-:W3:Y:S01]  /*5860*/  FRND R9, R9 ;  /* 0x0000000900097307 */ /* 0x000ee20000201000 */
[----:B0-----:R-:W-:Y:S01]  /*5870*/  FSETP.GT.AND P2, PT, R10, -127, PT ;  /* 0xc2fe00000a00780b */ /* 0x001fe20003f44000 */
[----:B------:R-:W-:Y:S01]  /*5880*/  FMUL R15, R2, R15 ;  /* 0x0000000f020f7220 */ /* 0x000fe20000400000 */
[----:B------:R-:W-:Y:S01]  /*5890*/  IMAD.U32 R5, R5, 0x10000, RZ ;  /* 0x0001000005057824 */ /* 0x000fe200078e00ff */
[----:B------:R-:W-:-:S03]  /*58a0*/  PRMT R6, R6, 0x7632, R6 ;  /* 0x0000763206067816 */ /* 0x000fc60000000006 */
[----:B------:R-:W-:Y:S01]  /*58b0*/  FMUL R0, R2, R5 ;  /* 0x0000000502007220 */ /* 0x000fe20000400000 */
[----:B-1----:R-:W-:Y:S01]  /*58c0*/  FSETP.GT.AND P4, PT, R11, -127, PT ;  /* 0xc2fe00000b00780b */ /* 0x002fe20003f84000 */
[----:B------:R-:W0:Y:S01]  /*58d0*/  FRND R15, R15 ;  /* 0x0000000f000f7307 */ /* 0x000e220000201000 */
[----:B------:R-:W-:Y:S01]  /*58e0*/  FSETP.NAN.AND P3, PT, R10, R10, PT ;  /* 0x0000000a0a00720b */ /* 0x000fe20003f68000 */
[----:B------:R-:W-:Y:S01]  /*58f0*/  IMAD.U32 R5, R6, 0x10000, RZ ;  /* 0x0001000006057824 */ /* 0x000fe200078e00ff */
[----:B------:R-:W-:Y:S02]  /*5900*/  PRMT R7, R7, 0x7632, R7 ;  /* 0x0000763207077816 */ /* 0x000fe40000000007 */
[----:B---3--:R-:W-:-:S03]  /*5910*/  FSETP.GT.AND P0, PT, R9, -127, PT ;  /* 0xc2fe00000900780b */ /* 0x008fc60003f04000 */
[----:B------:R-:W1:Y:S01]  /*5920*/  FRND R0, R0 ;  /* 0x0000000000007307 */ /* 0x000e620000201000 */
[----:B------:R-:W-:Y:S01]  /*5930*/  @!P2 FSEL R10, R10, -127, P3 ;  /* 0xc2fe00000a0aa808 */ /* 0x000fe20001800000 */
[----:B------:R-:W-:Y:S01]  /*5940*/  FMUL R5, R2, R5 ;  /* 0x0000000502057220 */ /* 0x000fe20000400000 */
[----:B------:R-:W-:Y:S01]  /*5950*/  FSETP.NAN.AND P2, PT, R11, R11, PT ;  /* 0x0000000b0b00720b */ /* 0x000fe20003f48000 */
[----:B------:R-:W-:-:S04]  /*5960*/  IMAD.U32 R7, R7, 0x10000, RZ ;  /* 0x0001000007077824 */ /* 0x000fc800078e00ff */
[----:B------:R-:W3:Y:S01]  /*5970*/  FRND R8, R8 ;  /* 0x0000000800087307 */ /* 0x000ee20000201000 */
[----:B------:R-:W-:Y:S01]  /*5980*/  @!P4 FSEL R11, R11, -127, P2 ;  /* 0xc2fe00000b0bc808 */ /* 0x000fe20001000000 */
[----:B------:R-:W-:Y:S01]  /*5990*/  FMUL R7, R2, R7 ;  /* 0x0000000702077220 */ /* 0x000fe20000400000 */
[----:B------:R-:W-:Y:S02]  /*59a0*/  FSETP.NAN.AND P2, PT, R9, R9, PT ;  /* 0x000000090900720b */ /* 0x000fe40003f48000 */
[----:B0-----:R-:W-:-:S03]  /*59b0*/  FSETP.GT.AND P3, PT, R15, -127, PT ;  /* 0xc2fe00000f00780b */ /* 0x001fc60003f64000 */
[----:B------:R-:W0:Y:S01]  /*59c0*/  FRND R5, R5 ;  /* 0x0000000500057307 */ /* 0x000e220000201000 */
[----:B------:R-:W-:Y:S02]  /*59d0*/  @!P0 FSEL R9, R9, -127, P2 ;  /* 0xc2fe000009098808 */ /* 0x000fe40001000000 */
[----:B-1----:R-:W-:-:S05]  /*59e0*/  FSETP.GT.AND P2, PT, R0, -127, PT ;  /* 0xc2fe00000000780b */ /* 0x002fca0003f44000 */
[----:B------:R-:W1:Y:S01]  /*59f0*/  FRND R7, R7 ;  /* 0x0000000700077307 */ /* 0x000e620000201000 */
[----:B---3--:R-:W-:Y:S02]  /*5a00*/  FSETP.GT.AND P4, PT, R8, -127, PT ;  /* 0xc2fe00000800780b */ /* 0x008fe40003f84000 */
[----:B------:R-:W-:-:S05]  /*5a10*/  FSETP.NAN.AND P0, PT, R15, R15, PT ;  /* 0x0000000f0f00720b */ /* 0x000fca0003f08000 */
[----:B------:R-:W2:Y:S01]  /*5a20*/  F2I.S16.TRUNC.NTZ R2, R9 ;  /* 0x0000000900027305 */ /* 0x000ea2000020e900 */
[----:B------:R-:W-:Y:S02]  /*5a30*/  @!P3 FSEL R15, R15, -127, P0 ;  /* 0xc2fe00000f0fb808 */ /* 0x000fe40000000000 */
[----:B0-----:R-:W-:Y:S02]  /*5a40*/  FSETP.GT.AND P5, PT, R5, -127, PT ;  /* 0xc2fe00000500780b */ /* 0x001fe40003fa4000 */
[----:B------:R-:W-:Y:S02]  /*5a50*/  FSETP.NAN.AND P6, PT, R0, R0, PT ;  /* 0x000000000000720b */ /* 0x000fe40003fc8000 */
[----:B------:R-:W-:Y:S01]  /*5a60*/  FSETP.GEU.AND P3, PT, R9, 127, PT ;  /* 0x42fe00000900780b */ /* 0x000fe20003f6e000 */
[----:B------:R-:W0:Y:S01]  /*5a70*/  F2I.S16.TRUNC.NTZ R4, R10 ;  /* 0x0000000a00047305 */ /* 0x000e22000020e900 */
[----:B------:R-:W-:Y:S02]  /*5a80*/  FSETP.NAN.AND P0, PT, R8, R8, PT ;  /* 0x000000080800720b */ /* 0x000fe40003f08000 */
[----:B------:R-:W-:-:S02]  /*5a90*/  @!P2 FSEL R0, R0, -127, P6 ;  /* 0xc2fe00000000a808 */ /* 0x000fc40003000000 */
[----:B-1----:R-:W-:Y:S02]  /*5aa0*/  FSETP.GT.AND P2, PT, R7, -127, PT ;  /* 0xc2fe00000700780b */ /* 0x002fe40003f44000 */
[----:B------:R-:W-:Y:S01]  /*5ab0*/  @!P4 FSEL R8, R8, -127, P0 ;  /* 0xc2fe00000808c808 */ /* 0x000fe20000000000 */
[----:B------:R-:W1:Y:S01]  /*5ac0*/  F2I.S16.TRUNC.NTZ R6, R11 ;  /* 0x0000000b00067305 */ /* 0x000e62000020e900 */
[----:B--2---:R-:W-:Y:S02]  /*5ad0*/  LOP3.LUT R12, R2, 0xffff, RZ, 0xc0, !PT ;  /* 0x0000ffff020c7812 */ /* 0x004fe400078ec0ff */
[----:B------:R-:W-:Y:S02]  /*5ae0*/  FSETP.GEU.AND P0, PT, R10, 127, PT ;  /* 0x42fe00000a00780b */ /* 0x000fe40003f0e000 */
[----:B------:R-:W-:-:S03]  /*5af0*/  FSETP.NAN.AND P6, PT, R5, R5, PT ;  /* 0x000000050500720b */ /* 0x000fc60003fc8000 */
[----:B------:R-:W2:Y:S01]  /*5b00*/  F2I.S16.TRUNC.NTZ R2, R0 ;  /* 0x0000000000027305 */ /* 0x000ea2000020e900 */
[----:B------:R-:W-:Y:S02]  /*5b10*/  FSETP.NAN.AND P4, PT, R9, R9, PT ;  /* 0x000000090900720b */ /* 0x000fe40003f88000 */
[----:B------:R-:W-:Y:S02]  /*5b20*/  @!P5 FSEL R5, R5, -127, P6 ;  /* 0xc2fe00000505d808 */ /* 0x000fe40003000000 */
[----:B------:R-:W-:Y:S02]  /*5b30*/  @P3 SEL R12, R12, 0x7f, P4 ;  /* 0x0000007f0c0c3807 */ /* 0x000fe40002000000 */
[----:B------:R-:W-:Y:S01]  /*5b40*/  FSETP.NAN.AND P6, PT, R7, R7, PT ;  /* 0x000000070700720b */ /* 0x000fe20003fc8000 */
[----:B------:R-:W3:Y:S01]  /*5b50*/  F2I.S16.TRUNC.NTZ R14, R15 ;  /* 0x0000000f000e7305 */ /* 0x000ee2000020e900 */
[----:B------:R-:W-:Y:S02]  /*5b60*/  FSETP.GEU.AND P4, PT, R11, 127, PT ;  /* 0x42fe00000b00780b */ /* 0x000fe40003f8e000 */
[----:B------:R-:W-:-:S02]  /*5b70*/  FSETP.GEU.AND P5, PT, R0, 127, PT ;  /* 0x42fe00000000780b */ /* 0x000fc40003fae000 */
[----:B------:R-:W-:Y:S02]  /*5b80*/  FSETP.NAN.AND P3, PT, R10, R10, PT ;  /* 0x0000000a0a00720b */ /* 0x000fe40003f68000 */
[----:B0-----:R-:W-:Y:S02]  /*5b90*/  LOP3.LUT R13, R4, 0xffff, RZ, 0xc0, !PT ;  /* 0x0000ffff040d7812 */ /* 0x001fe400078ec0ff */
[----:B------:R-:W-:Y:S01]  /*5ba0*/  @!P2 FSEL R7, R7, -127, P6 ;  /* 0xc2fe00000707a808 */ /* 0x000fe20003000000 */
[----:B------:R-:W0:Y:S01]  /*5bb0*/  F2I.S16.TRUNC.NTZ R16, R8 ;  /* 0x0000000800107305 */ /* 0x000e22000020e900 */
[----:B------:R-:W-:Y:S02]  /*5bc0*/  FSETP.NAN.AND P6, PT, R0, R0, PT ;  /* 0x000000000000720b */ /* 0x000fe40003fc8000 */
[----:B------:R-:W-:Y:S02]  /*5bd0*/  @P0 SEL R13, R13, 0x7f, P3 ;  /* 0x0000007f0d0d0807 */ /* 0x000fe40001800000 */
[----:B------:R-:W-:-:S03]  /*5be0*/  FSETP.GEU.AND P0, PT, R15, 127, PT ;  /* 0x42fe00000f00780b */ /* 0x000fc60003f0e000 */
[----:B------:R0:W4:Y:S01]  /*5bf0*/  F2I.S16.TRUNC.NTZ R4, R5 ;  /* 0x0000000500047305 */ /* 0x000122000020e900 */
[----:B------:R-:W-:Y:S02]  /*5c00*/  FSETP.NAN.AND P3, PT, R11, R11, PT ;  /* 0x0000000b0b00720b */ /* 0x000fe40003f68000 */
[----:B-1----:R-:W-:Y:S02]  /*5c10*/  LOP3.LUT R9, R6, 0xffff, RZ, 0xc0, !PT ;  /* 0x0000ffff06097812 */ /* 0x002fe400078ec0ff */
[----:B--2---:R-:W-:-:S03]  /*5c20*/  LOP3.LUT R2, R2, 0xffff, RZ, 0xc0, !PT ;  /* 0x0000ffff02027812 */ /* 0x004fc600078ec0ff */
[----:B------:R-:W1:Y:S01]  /*5c30*/  F2I.S16.TRUNC.NTZ R0, R7 ;  /* 0x0000000700007305 */ /* 0x000e62000020e900 */
[----:B------:R-:W-:Y:S02]  /*5c40*/  @P4 SEL R9, R9, 0x7f, P3 ;  /* 0x0000007f09094807 */ /* 0x000fe40001800000 */
[----:B------:R-:W-:Y:S02]  /*5c50*/  @P5 SEL R2, R2, 0x7f, P6 ;  /* 0x0000007f02025807 */ /* 0x000fe40003000000 */
[----:B------:R-:W-:Y:S02]  /*5c60*/  FSETP.GEU.AND P3, PT, R8, 127, PT ;  /* 0x42fe00000800780b */ /* 0x000fe40003f6e000 */
[----:B------:R-:W-:Y:S02]  /*5c70*/  FSETP.GEU.AND P4, PT, R5, 127, PT ;  /* 0x42fe00000500780b */ /* 0x000fe40003f8e000 */
[----:B------:R-:W-:Y:S02]  /*5c80*/  FSETP.GEU.AND P5, PT, R7, 127, PT ;  /* 0x42fe00000700780b */ /* 0x000fe40003fae000 */
[----:B------:R-:W-:-:S02]  /*5c90*/  FSETP.NAN.AND P2, PT, R15, R15, PT ;  /* 0x0000000f0f00720b */ /* 0x000fc40003f48000 */
[----:B---3--:R-:W-:Y:S02]  /*5ca0*/  LOP3.LUT R11, R14, 0xffff, RZ, 0xc0, !PT ;  /* 0x0000ffff0e0b7812 */ /* 0x008fe400078ec0ff */
[----:B------:R-:W-:Y:S02]  /*5cb0*/  FSETP.NAN.AND P6, PT, R8, R8, PT ;  /* 0x000000080800720b */ /* 0x000fe40003fc8000 */
[----:B------:R-:W-:Y:S02]  /*5cc0*/  @P0 SEL R11, R11, 0x7f, P2 ;  /* 0x0000007f0b0b0807 */ /* 0x000fe40001000000 */
[----:B------:R-:W-:Y:S02]  /*5cd0*/  FSETP.NAN.AND P0, PT, R5, R5, PT ;  /* 0x000000050500720b */ /* 0x000fe40003f08000 */
[----:B------:R-:W-:Y:S02]  /*5ce0*/  FSETP.NAN.AND P2, PT, R7, R7, PT ;  /* 0x000000070700720b */ /* 0x000fe40003f48000 */
[----:B0-----:R-:W-:-:S02]  /*5cf0*/  LOP3.LUT R5, R16, 0xffff, RZ, 0xc0, !PT ;  /* 0x0000ffff10057812 */ /* 0x001fc400078ec0ff */
[----:B----4-:R-:W-:Y:S02]  /*5d00*/  LOP3.LUT R4, R4, 0xffff, RZ, 0xc0, !PT ;  /* 0x0000ffff04047812 */ /* 0x010fe400078ec0ff */
[----:B-1----:R-:W-:Y:S02]  /*5d10*/  LOP3.LUT R0, R0, 0xffff, RZ, 0xc0, !PT ;  /* 0x0000ffff00007812 */ /* 0x002fe400078ec0ff */
[----:B------:R-:W-:Y:S02]  /*5d20*/  @P3 SEL R5, R5, 0x7f, P6 ;  /* 0x0000007f05053807 */ /* 0x000fe40003000000 */
[----:B------:R-:W-:Y:S02]  /*5d30*/  @P4 SEL R4, R4, 0x7f, P0 ;  /* 0x0000007f04044807 */ /* 0x000fe40000000000 */
[----:B------:R-:W-:Y:S02]  /*5d40*/  @P5 SEL R0, R0, 0x7f, P2 ;  /* 0x0000007f00005807 */ /* 0x000fe40001000000 */
[----:B------:R-:W-:-:S02]  /*5d50*/  PRMT R9, R9, 0x3340, R2 ;  /* 0x0000334009097816 */ /* 0x000fc40000000002 */
[----:B------:R-:W-:Y:S02]  /*5d60*/  PRMT R12, R13, 0x3340, R12 ;  /* 0x000033400d0c7816 */ /* 0x000fe4000000000c */
[----:B------:R-:W-:Y:S02]  /*5d70*/  PRMT R11, R11, 0x3340, R4 ;  /* 0x000033400b0b7816 */ /* 0x000fe40000000004 */
[----:B------:R-:W-:Y:S02]  /*5d80*/  PRMT R0, R5, 0x3340, R0 ;  /* 0x0000334005007816 */ /* 0x000fe40000000000 */
[----:B------:R-:W-:Y:S02]  /*5d90*/  SHF.R.S32.HI R7, RZ, 0x1f, R3 ;  /* 0x0000001fff077819 */ /* 0x000fe40000011403 */
[C---:B------:R-:W-:Y:S02]  /*5da0*/  IADD3 R2, P0, R3.reuse, c[0x0][0x1b0], RZ ;  /* 0x00006c0003027a10 */ /* 0x040fe40007f1e0ff */
[----:B------:R-:W-:-:S02]  /*5db0*/  IADD3 R4, P2, R3, c[0x0][0x1b8], RZ ;  /* 0x00006e0003047a10 */ /* 0x000fc40007f5e0ff */
[----:B------:R-:W-:Y:S02]  /*5dc0*/  IADD3 R6, P3, R3, c[0x0][0x1c0], RZ ;  /* 0x0000700003067a10 */ /* 0x000fe40007f7e0ff */
[----:B------:R-:W-:Y:S02]  /*5dd0*/  PRMT R10, R12, 0x5410, R9 ;  /* 0x000054100c0a7816 */ /* 0x000fe40000000009 */
[----:B------:R-:W-:Y:S02]  /*5de0*/  IADD3.X R3, R7, c[0x0][0x1b4], RZ, P0, !PT ;  /* 0x00006d0007037a10 */ /* 0x000fe400007fe4ff */
[----:B------:R-:W-:Y:S02]  /*5df0*/  PRMT R11, R11, 0x5410, R0 ;  /* 0x000054100b0b7816 */ /* 0x000fe40000000000 */
[----:B------:R-:W-:-:S03]  /*5e00*/  IADD3.X R5, R7, c[0x0][0x1bc], RZ, P2, !PT ;  /* 0x00006f0007057a10 */ /* 0x000fc600017fe4ff */
[----:B------:R0:W-:Y:S01]  /*5e10*/  @!P1 STG.E.64 [R2.64], R10 ;  /* 0x0000000a02009986 */ /* 0x0001e2000c101b04 */
[----:B------:R-:W-:-:S03]  /*5e20*/  IADD3.X R7, R7, c[0x0][0x1c4], RZ, P3, !PT ;  /* 0x0000710007077a10 */ /* 0x000fc60001ffe4ff */
[----:B------:R0:W-:Y:S01]  /*5e30*/  @!P1 STG.E.64 [R4.64], R10 ;  /* 0x0000000a04009986 */ /* 0x0001e2000c101b04 */
[----:B------:R-:W-:Y:S05]  /*5e40*/  @P1 EXIT ;  /* 0x000000000000194d */ /* 0x000fea0003800000 */
[----:B------:R-:W-:Y:S01]  /*5e50*/  STG.E.64 [R6.64], R10 ;  /* 0x0000000a06007986 */ /* 0x000fe2000c101b04 */
[----:B------:R-:W-:Y:S05]  /*5e60*/  EXIT ;  /* 0x000000000000794d */ /* 0x000fea0003800000 */
.L_x_0:
[----:B------:R-:W-:-:S00]  /*5e70*/  BRA `(.L_x_0) ;  /* 0xfffffff000007947 */ /* 0x000fc0000383ffff */
[----:B------:R-:W-:-:S00]  /*5e80*/  NOP ;  /* 0x0000000000007918 */ /* 0x000fc00000000000 */
[----:B------:R-:W-:-:S00]  /*5e90*/  NOP ;  /* 0x0000000000007918 */ /* 0x000fc00000000000 */
[----:B------:R-:W-:-:S00]  /*5ea0*/  NOP ;  /* 0x0000000000007918 */ /* 0x000fc00000000000 */
[----:B------:R-:W-:-:S00]  /*5eb0*/  NOP ;  /* 0x0000000000007918 */ /* 0x000fc00000000000 */
[----:B------:R-:W-:-:S00]  /*5ec0*/  NOP ;  /* 0x0000000000007918 */ /* 0x000fc00000000000 */
[----:B------:R-:W-:-:S00]  /*5ed0*/  NOP ;  /* 0x0000000000007918 */ /* 0x000fc00000000000 */
[----:B------:R-:W-:-:S00]  /*5ee0*/  NOP ;  /* 0x0000000000007918 */ /* 0x000fc00000000000 */
[----:B------:R-:W-:-:S00]  /*5ef0*/  NOP ;  /* 0x0000000000007918 */ /* 0x000fc00000000000 */
.L_x_1:


//--------------------- .nv.global.init           --------------------------
	.section	.nv.global.init,"aw",@progbits
.nv.global.init:
	.type		_$_str,@object
	.size		_$_str,(.L_0 - _$_str)
_$_str:
        /*0000*/ 	.byte	0x5f, 0x5f, 0x43, 0x55, 0x44, 0x41, 0x5f, 0x46, 0x54, 0x5a, 0x00
.L_0:


//--------------------- .nv.shared.triton_red_fused__to_copy_add_amax_amin_clamp_mul_native_layer_norm_reciprocal_2 --------------------------
	.section	.nv.shared.triton_red_fused__to_copy_add_amax_amin_clamp_mul_native_layer_norm_reciprocal_2,"aw",@nobits
	.sectionflags	@""
	.align	16
